	.headerflags	@"EF_CUDA_TEXMODE_UNIFIED EF_CUDA_64BIT_ADDRESS EF_CUDA_ACCELERATORS EF_CUDA_SM90 EF_CUDA_VIRTUAL_SM(EF_CUDA_SM90)"
	.elftype	@"ET_EXEC"


//--------------------- .nv.info                  --------------------------
	.section	.nv.info,"",@"SHT_CUDA_INFO"
	.align	4


	//----- nvinfo : EIATTR_REGCOUNT
	.align		4
        /*0000*/ 	.byte	0x04, 0x2f
        /*0002*/ 	.short	(.L_1 - .L_0)
	.align		4
.L_0:
        /*0004*/ 	.word	index@(triton_mm)
        /*0008*/ 	.word	0x00000060


	//----- nvinfo : EIATTR_MIN_STACK_SIZE
	.align		4
.L_1:
        /*000c*/ 	.byte	0x04, 0x12
        /*000e*/ 	.short	(.L_3 - .L_2)
	.align		4
.L_2:
        /*0010*/ 	.word	index@(triton_mm)
        /*0014*/ 	.word	0x00000000


	//----- nvinfo : EIATTR_FRAME_SIZE
	.align		4
.L_3:
        /*0018*/ 	.byte	0x04, 0x11
        /*001a*/ 	.short	(.L_5 - .L_4)
	.align		4
.L_4:
        /*001c*/ 	.word	index@(triton_mm)
        /*0020*/ 	.word	0x00000000


	//----- nvinfo : EIATTR_MIN_STACK_SIZE
	.align		4
.L_5:
        /*0024*/ 	.byte	0x04, 0x12
        /*0026*/ 	.short	(.L_7 - .L_6)
	.align		4
.L_6:
        /*0028*/ 	.word	index@(triton_mm)
        /*002c*/ 	.word	0x00000000
.L_7:


//--------------------- .nv.info.triton_mm        --------------------------
	.section	.nv.info.triton_mm,"",@"SHT_CUDA_INFO"
	.sectionflags	@""
	.align	4


	//----- nvinfo : EIATTR_CUDA_API_VERSION
	.align		4
        /*0000*/ 	.byte	0x04, 0x37
        /*0002*/ 	.short	(.L_9 - .L_8)
.L_8:
        /*0004*/ 	.word	0x0000007c


	//----- nvinfo : EIATTR_KPARAM_INFO
	.align		4
.L_9:
        /*0008*/ 	.byte	0x04, 0x17
        /*000a*/ 	.short	(.L_11 - .L_10)
.L_10:
        /*000c*/ 	.word	0x00000000
        /*0010*/ 	.short	0x0003
        /*0012*/ 	.short	0x0018
        /*0014*/ 	.byte	0x00, 0xf0, 0x21, 0x00


	//----- nvinfo : EIATTR_KPARAM_INFO
	.align		4
.L_11:
        /*0018*/ 	.byte	0x04, 0x17
        /*001a*/ 	.short	(.L_13 - .L_12)
.L_12:
        /*001c*/ 	.word	0x00000000
        /*0020*/ 	.short	0x0002
        /*0022*/ 	.short	0x0010
        /*0024*/ 	.byte	0x00, 0xf0, 0x21, 0x00


	//----- nvinfo : EIATTR_KPARAM_INFO
	.align		4
.L_13:
        /*0028*/ 	.byte	0x04, 0x17
        /*002a*/ 	.short	(.L_15 - .L_14)
.L_14:
        /*002c*/ 	.word	0x00000000
        /*0030*/ 	.short	0x0001
        /*0032*/ 	.short	0x0008
        /*0034*/ 	.byte	0x00, 0xf0, 0x21, 0x00


	//----- nvinfo : EIATTR_KPARAM_INFO
	.align		4
.L_15:
        /*0038*/ 	.byte	0x04, 0x17
        /*003a*/ 	.short	(.L_17 - .L_16)
.L_16:
        /*003c*/ 	.word	0x00000000
        /*0040*/ 	.short	0x0000
        /*0042*/ 	.short	0x0000
        /*0044*/ 	.byte	0x00, 0xf0, 0x21, 0x00


	//----- nvinfo : EIATTR_SPARSE_MMA_MASK
	.align		4
.L_17:
        /*0048*/ 	.byte	0x03, 0x50
        /*004a*/ 	.short	0x0000


	//----- nvinfo : EIATTR_MAXREG_COUNT
	.align		4
        /*004c*/ 	.byte	0x03, 0x1b
        /*004e*/ 	.short	0x00ff


	//----- nvinfo : EIATTR_COOP_GROUP_MASK_REGIDS
	.align		4
        /*0050*/ 	.byte	0x04, 0x29
        /*0052*/ 	.short	(.L_19 - .L_18)


	//   ....[0]....
.L_18:
        /*0054*/ 	.word	0xffffffff


	//----- nvinfo : EIATTR_COOP_GROUP_INSTR_OFFSETS
	.align		4
.L_19:
        /*0058*/ 	.byte	0x04, 0x28
        /*005a*/ 	.short	(.L_21 - .L_20)


	//   ....[0]....
.L_20:
        /*005c*/ 	.word	0x000013e0


	//----- nvinfo : EIATTR_EXIT_INSTR_OFFSETS
	.align		4
.L_21:
        /*0060*/ 	.byte	0x04, 0x1c
        /*0062*/ 	.short	(.L_23 - .L_22)


	//   ....[0]....
.L_22:
        /*0064*/ 	.word	0x00002750


	//   ....[1]....
        /*0068*/ 	.word	0x00002770


	//----- nvinfo : EIATTR_MAX_THREADS
	.align		4
.L_23:
        /*006c*/ 	.byte	0x04, 0x05
        /*006e*/ 	.short	(.L_25 - .L_24)
.L_24:
        /*0070*/ 	.word	0x00000080
        /*0074*/ 	.word	0x00000001
        /*0078*/ 	.word	0x00000001


	//----- nvinfo : EIATTR_CBANK_PARAM_SIZE
	.align		4
.L_25:
        /*007c*/ 	.byte	0x03, 0x19
        /*007e*/ 	.short	0x0020


	//----- nvinfo : EIATTR_PARAM_CBANK
	.align		4
        /*0080*/ 	.byte	0x04, 0x0a
        /*0082*/ 	.short	(.L_27 - .L_26)
	.align		4
.L_26:
        /*0084*/ 	.word	index@(.nv.constant0.triton_mm)
        /*0088*/ 	.short	0x0210
        /*008a*/ 	.short	0x0020


	//----- nvinfo : EIATTR_SW_WAR
	.align		4
.L_27:
        /*008c*/ 	.byte	0x04, 0x36
        /*008e*/ 	.short	(.L_29 - .L_28)
.L_28:
        /*0090*/ 	.word	0x00000008
.L_29:


//--------------------- .nv.callgraph             --------------------------
	.section	.nv.callgraph,"",@"SHT_CUDA_CALLGRAPH"
	.align	4
	.sectionentsize	8
	.align		4
        /*0000*/ 	.word	0x00000000
	.align		4
        /*0004*/ 	.word	0xffffffff
	.align		4
        /*0008*/ 	.word	0x00000000
	.align		4
        /*000c*/ 	.word	0xfffffffe
	.align		4
        /*0010*/ 	.word	0x00000000
	.align		4
        /*0014*/ 	.word	0xfffffffd
	.align		4
        /*0018*/ 	.word	0x00000000
	.align		4
        /*001c*/ 	.word	0xfffffffc


//--------------------- .text.triton_mm           --------------------------
	.section	.text.triton_mm,"ax",@progbits
	.sectionflags	@"SHF_BARRIERS=1"
	.align	128
        .global         triton_mm
        .type           triton_mm,@function
        .size           triton_mm,(.L_x_2 - triton_mm)
        .other          triton_mm,@"STO_CUDA_ENTRY STV_DEFAULT"
triton_mm:
.text.triton_mm:
[----:B------:R-:W1:Y:S01]  /*0000*/  LDC R1, c[0x0][0x28] ;  /* 0x00000a00ff017b82 */ /* 0x000e620000000800 */
[----:B------:R-:W2:Y:S01]  /*0010*/  S2R R7, SR_CTAID.X ;  /* 0x0000000000077919 */ /* 0x000ea20000002500 */
[----:B------:R-:W-:-:S06]  /*0020*/  IMAD.MOV.U32 R3, RZ, RZ, 0x40 ;  /* 0x00000040ff037424 */ /* 0x000fcc00078e00ff */
[----:B------:R-:W3:Y:S01]  /*0030*/  S2UR UR4, SR_CgaCtaId ;  /* 0x00000000000479c3 */ /* 0x000ee20000008800 */
[----:B------:R-:W-:Y:S01]  /*0040*/  UMOV UR10, 0x400 ;  /* 0x00000400000a7882 */ /* 0x000fe20000000000 */
[----:B------:R-:W-:Y:S01]  /*0050*/  ULDC.64 UR14, c[0x0][0x208] ;  /* 0x00008200000e7ab9 */ /* 0x000fe20000000a00 */
[----:B------:R-:W-:Y:S01]  /*0060*/  IMAD.MOV.U32 R62, RZ, RZ, -0x80 ;  /* 0xffffff80ff3e7424 */ /* 0x000fe200078e00ff */
[----:B------:R-:W-:Y:S01]  /*0070*/  UMOV UR11, 0x2 ;  /* 0x00000002000b7882 */ /* 0x000fe20000000000 */
[----:B------:R-:W-:Y:S01]  /*0080*/  UMOV UR12, 0xffffffff ;  /* 0xffffffff000c7882 */ /* 0x000fe20000000000 */
[----:B------:R-:W-:Y:S02]  /*0090*/  UMOV UR5, URZ ;  /* 0x0000003f00057c82 */ /* 0x000fe40008000000 */
[----:B------:R-:W4:Y:S01]  /*00a0*/  LDC.64 R32, c[0x0][0x220] ;  /* 0x00008800ff207b82 */ /* 0x000f220000000a00 */
[----:B---3--:R-:W-:-:S03]  /*00b0*/  UPRMT UR10, UR4, 0x654, UR10 ;  /* 0x00000654040a7896 */ /* 0x008fc6000800000a */
[----:B------:R-:W-:Y:S01]  /*00c0*/  UMOV UR4, URZ ;  /* 0x0000003f00047c82 */ /* 0x000fe20008000000 */
[----:B--2---:R-:W-:Y:S02]  /*00d0*/  SHF.R.S32.HI R0, RZ, 0x1f, R7 ;  /* 0x0000001fff007819 */ /* 0x004fe40000011407 */
[-C--:B------:R-:W-:Y:S02]  /*00e0*/  IABS R8, R7.reuse ;  /* 0x0000000700087213 */ /* 0x080fe40000000000 */
[----:B------:R-:W-:-:S04]  /*00f0*/  LEA.HI R0, R0, R7, RZ, 0x3 ;  /* 0x0000000700007211 */ /* 0x000fc800078f18ff */
[----:B------:R-:W-:-:S05]  /*0100*/  LOP3.LUT R11, R0, 0xfffffff8, RZ, 0xc0, !PT ;  /* 0xfffffff8000b7812 */ /* 0x000fca00078ec0ff */
[----:B------:R-:W-:-:S05]  /*0110*/  IMAD.MOV R4, RZ, RZ, -R11 ;  /* 0x000000ffff047224 */ /* 0x000fca00078e0a0b */
[----:B------:R-:W-:-:S04]  /*0120*/  VIADDMNMX R4, R4, R3, 0x8, PT ;  /* 0x0000000804047446 */ /* 0x000fc80003800103 */
[----:B------:R-:W-:-:S04]  /*0130*/  IABS R9, R4 ;  /* 0x0000000400097213 */ /* 0x000fc80000000000 */
[----:B------:R-:W2:Y:S08]  /*0140*/  I2F.RP R0, R9 ;  /* 0x0000000900007306 */ /* 0x000eb00000209400 */
[----:B--2---:R-:W2:Y:S02]  /*0150*/  MUFU.RCP R0, R0 ;  /* 0x0000000000007308 */ /* 0x004ea40000001000 */
[----:B--2---:R-:W-:-:S02]  /*0160*/  VIADD R2, R0, 0xffffffe ;  /* 0x0ffffffe00027836 */ /* 0x004fc40000000000 */
[----:B------:R-:W2:Y:S04]  /*0170*/  S2R R0, SR_TID.X ;  /* 0x0000000000007919 */ /* 0x000ea80000002100 */
[----:B------:R3:W5:Y:S02]  /*0180*/  F2I.FTZ.U32.TRUNC.NTZ R3, R2 ;  /* 0x0000000200037305 */ /* 0x000764000021f000 */
[----:B---3--:R-:W-:Y:S02]  /*0190*/  IMAD.MOV.U32 R2, RZ, RZ, RZ ;  /* 0x000000ffff027224 */ /* 0x008fe400078e00ff */
[----:B-----5:R-:W-:-:S04]  /*01a0*/  IMAD.MOV R6, RZ, RZ, -R3 ;  /* 0x000000ffff067224 */ /* 0x020fc800078e0a03 */
[----:B------:R-:W-:Y:S02]  /*01b0*/  IMAD R5, R6, R9, RZ ;  /* 0x0000000906057224 */ /* 0x000fe400078e02ff */
[----:B------:R-:W-:Y:S01]  /*01c0*/  IMAD.MOV.U32 R6, RZ, RZ, R8 ;  /* 0x000000ffff067224 */ /* 0x000fe200078e0008 */
[----:B------:R-:W-:Y:S01]  /*01d0*/  IABS R8, R4 ;  /* 0x0000000400087213 */ /* 0x000fe20000000000 */
[----:B------:R-:W-:-:S04]  /*01e0*/  IMAD.HI.U32 R3, R3, R5, R2 ;  /* 0x0000000503037227 */ /* 0x000fc800078e0002 */
[----:B------:R-:W-:Y:S02]  /*01f0*/  IMAD.IADD R5, R7, 0x1, -R11 ;  /* 0x0000000107057824 */ /* 0x000fe400078e0a0b */
[----:B------:R-:W-:Y:S01]  /*0200*/  IMAD.MOV R13, RZ, RZ, -R8 ;  /* 0x000000ffff0d7224 */ /* 0x000fe200078e0a08 */
[----:B--2---:R-:W-:Y:S01]  /*0210*/  SHF.R.U32.HI R12, RZ, 0x4, R0 ;  /* 0x00000004ff0c7819 */ /* 0x004fe20000011600 */
[----:B------:R-:W-:Y:S01]  /*0220*/  IMAD.HI.U32 R2, R3, R6, RZ ;  /* 0x0000000603027227 */ /* 0x000fe200078e00ff */
[----:B------:R-:W-:Y:S02]  /*0230*/  IABS R8, R5 ;  /* 0x0000000500087213 */ /* 0x000fe40000000000 */
[----:B------:R-:W-:Y:S01]  /*0240*/  LOP3.LUT R5, R5, R4, RZ, 0x3c, !PT ;  /* 0x0000000405057212 */ /* 0x000fe200078e3cff */
[----:B------:R-:W-:Y:S01]  /*0250*/  IMAD R2, R2, R13, R6 ;  /* 0x0000000d02027224 */ /* 0x000fe200078e0206 */
[----:B------:R-:W-:Y:S01]  /*0260*/  SGXT.U32 R12, R12, 0x3 ;  /* 0x000000030c0c781a */ /* 0x000fe20000000000 */
[----:B------:R-:W-:Y:S01]  /*0270*/  IMAD.HI.U32 R3, R3, R8, RZ ;  /* 0x0000000803037227 */ /* 0x000fe200078e00ff */
[----:B------:R-:W-:-:S02]  /*0280*/  ISETP.GE.AND P2, PT, R5, RZ, PT ;  /* 0x000000ff0500720c */ /* 0x000fc40003f46270 */
[----:B------:R-:W-:Y:S01]  /*0290*/  ISETP.GT.U32.AND P1, PT, R9, R2, PT ;  /* 0x000000020900720c */ /* 0x000fe20003f24070 */
[----:B------:R-:W-:Y:S01]  /*02a0*/  IMAD R6, R3, R13, R8 ;  /* 0x0000000d03067224 */ /* 0x000fe200078e0208 */
[----:B------:R-:W-:Y:S02]  /*02b0*/  SHF.R.U32.HI R5, RZ, 0x4, R0 ;  /* 0x00000004ff057819 */ /* 0x000fe40000011600 */
[C---:B------:R-:W-:Y:S02]  /*02c0*/  LOP3.LUT R13, R12.reuse, 0x38, RZ, 0xfc, !PT ;  /* 0x000000380c0d7812 */ /* 0x040fe400078efcff */
[----:B------:R-:W-:Y:S02]  /*02d0*/  ISETP.GT.U32.AND P0, PT, R9, R6, PT ;  /* 0x000000060900720c */ /* 0x000fe40003f04070 */
[----:B------:R-:W-:Y:S02]  /*02e0*/  LOP3.LUT R5, R5, R0, RZ, 0x3c, !PT ;  /* 0x0000000005057212 */ /* 0x000fe400078e3cff */
[----:B------:R-:W-:-:S02]  /*02f0*/  LOP3.LUT R8, R12, 0x20, RZ, 0xfc, !PT ;  /* 0x000000200c087812 */ /* 0x000fc400078efcff */
[----:B------:R-:W-:Y:S01]  /*0300*/  SHF.R.U32.HI R86, RZ, 0x5, R0 ;  /* 0x00000005ff567819 */ /* 0x000fe20000011600 */
[--C-:B------:R-:W-:Y:S01]  /*0310*/  @!P1 IMAD.IADD R2, R2, 0x1, -R9.reuse ;  /* 0x0000000102029824 */ /* 0x100fe200078e0a09 */
[----:B------:R-:W-:Y:S01]  /*0320*/  ISETP.GE.AND P1, PT, R7, RZ, PT ;  /* 0x000000ff0700720c */ /* 0x000fe20003f26270 */
[----:B------:R-:W-:Y:S01]  /*0330*/  IMAD.SHL.U32 R10, R5, 0x8, RZ ;  /* 0x00000008050a7824 */ /* 0x000fe200078e00ff */
[----:B------:R-:W-:Y:S02]  /*0340*/  LOP3.LUT R5, R12, 0x8, RZ, 0xfc, !PT ;  /* 0x000000080c057812 */ /* 0x000fe400078efcff */
[----:B------:R-:W-:Y:S01]  /*0350*/  ISETP.GT.U32.AND P4, PT, R9, R2, PT ;  /* 0x000000020900720c */ /* 0x000fe20003f84070 */
[----:B------:R-:W-:Y:S01]  /*0360*/  @!P0 IMAD.IADD R6, R6, 0x1, -R9 ;  /* 0x0000000106068824 */ /* 0x000fe200078e0a09 */
[----:B------:R-:W-:Y:S01]  /*0370*/  LOP3.LUT R14, R10, 0x38, RZ, 0xc0, !PT ;  /* 0x000000380a0e7812 */ /* 0x000fe200078ec0ff */
[----:B------:R-:W-:Y:S01]  /*0380*/  @!P0 VIADD R3, R3, 0x1 ;  /* 0x0000000103038836 */ /* 0x000fe20000000000 */
[----:B------:R-:W-:-:S02]  /*0390*/  ISETP.NE.AND P0, PT, R4, RZ, PT ;  /* 0x000000ff0400720c */ /* 0x000fc40003f05270 */
[----:B------:R-:W-:Y:S01]  /*03a0*/  ISETP.GE.U32.AND P3, PT, R6, R9, PT ;  /* 0x000000090600720c */ /* 0x000fe20003f66070 */
[--C-:B------:R-:W-:Y:S01]  /*03b0*/  IMAD R16, R5, 0x40, R14.reuse ;  /* 0x0000004005107824 */ /* 0x100fe200078e020e */
[----:B------:R-:W-:Y:S01]  /*03c0*/  LOP3.LUT R4, RZ, R4, RZ, 0x33, !PT ;  /* 0x00000004ff047212 */ /* 0x000fe200078e33ff */
[----:B------:R-:W-:Y:S01]  /*03d0*/  IMAD.SHL.U32 R6, R0, 0x200, RZ ;  /* 0x0000020000067824 */ /* 0x000fe200078e00ff */
[C---:B------:R-:W-:Y:S01]  /*03e0*/  LOP3.LUT R7, R12.reuse, 0x18, RZ, 0xfc, !PT ;  /* 0x000000180c077812 */ /* 0x040fe200078efcff */
[--C-:B------:R-:W-:Y:S01]  /*03f0*/  IMAD R26, R13, 0x40, R14.reuse ;  /* 0x000000400d1a7824 */ /* 0x100fe200078e020e */
[----:B------:R-:W-:Y:S01]  /*0400*/  LOP3.LUT R10, R12, 0x30, RZ, 0xfc, !PT ;  /* 0x000000300c0a7812 */ /* 0x000fe200078efcff */
[----:B------:R-:W-:Y:S01]  /*0410*/  @!P4 IMAD.IADD R2, R2, 0x1, -R9 ;  /* 0x000000010202c824 */ /* 0x000fe200078e0a09 */
[----:B------:R-:W-:Y:S01]  /*0420*/  LOP3.LUT R15, R6, 0x1000, RZ, 0xc0, !PT ;  /* 0x00001000060f7812 */ /* 0x000fe200078ec0ff */
[--C-:B------:R-:W-:Y:S01]  /*0430*/  IMAD R22, R7, 0x40, R14.reuse ;  /* 0x0000004007167824 */ /* 0x100fe200078e020e */
[----:B------:R-:W-:Y:S01]  /*0440*/  LOP3.LUT R9, R12, 0x28, RZ, 0xfc, !PT ;  /* 0x000000280c097812 */ /* 0x000fe200078efcff */
[----:B------:R-:W-:Y:S01]  /*0450*/  IMAD R8, R8, 0x40, R14 ;  /* 0x0000004008087824 */ /* 0x000fe200078e020e */
[----:B------:R-:W-:Y:S01]  /*0460*/  LOP3.LUT R6, R12, 0x10, RZ, 0xfc, !PT ;  /* 0x000000100c067812 */ /* 0x000fe200078efcff */
[----:B------:R-:W-:-:S02]  /*0470*/  @P3 VIADD R3, R3, 0x1 ;  /* 0x0000000103033836 */ /* 0x000fc40000000000 */
[----:B------:R-:W-:Y:S01]  /*0480*/  IMAD R24, R9, 0x40, R14 ;  /* 0x0000004009187824 */ /* 0x000fe200078e020e */
[-C--:B------:R-:W-:Y:S01]  /*0490*/  LOP3.LUT R7, R8, R15.reuse, RZ, 0xfc, !PT ;  /* 0x0000000f08077212 */ /* 0x080fe200078efcff */
[----:B------:R-:W-:Y:S02]  /*04a0*/  IMAD.MOV.U32 R5, RZ, RZ, R3 ;  /* 0x000000ffff057224 */ /* 0x000fe400078e0003 */
[----:B------:R-:W-:Y:S01]  /*04b0*/  IMAD.MOV.U32 R3, RZ, RZ, R2 ;  /* 0x000000ffff037224 */ /* 0x000fe200078e0002 */
[----:B------:R-:W-:Y:S01]  /*04c0*/  LOP3.LUT R8, R24, R15, RZ, 0xfc, !PT ;  /* 0x0000000f18087212 */ /* 0x000fe200078efcff */
[----:B------:R-:W-:Y:S01]  /*04d0*/  @!P2 IMAD.MOV R5, RZ, RZ, -R5 ;  /* 0x000000ffff05a224 */ /* 0x000fe200078e0a05 */
[----:B------:R-:W-:Y:S01]  /*04e0*/  LEA R85, R7, UR10, 0x1 ;  /* 0x0000000a07557c11 */ /* 0x000fe2000f8e08ff */
[----:B------:R-:W-:Y:S01]  /*04f0*/  @!P1 IMAD.MOV R3, RZ, RZ, -R3 ;  /* 0x000000ffff039224 */ /* 0x000fe200078e0a03 */
[----:B------:R-:W-:Y:S01]  /*0500*/  LEA R87, R8, UR10, 0x1 ;  /* 0x0000000a08577c11 */ /* 0x000fe2000f8e08ff */
[--C-:B------:R-:W-:Y:S01]  /*0510*/  IMAD R18, R6, 0x40, R14.reuse ;  /* 0x0000004006127824 */ /* 0x100fe200078e020e */
[----:B------:R-:W-:Y:S01]  /*0520*/  SEL R2, R4, R5, !P0 ;  /* 0x0000000504027207 */ /* 0x000fe20004000000 */
[----:B------:R-:W-:-:S02]  /*0530*/  IMAD R10, R10, 0x40, R14 ;  /* 0x000000400a0a7824 */ /* 0x000fc400078e020e */
[----:B------:R-:W-:Y:S01]  /*0540*/  IMAD R6, R12, 0x40, R14 ;  /* 0x000000400c067824 */ /* 0x000fe200078e020e */
[----:B------:R-:W-:Y:S01]  /*0550*/  SHF.R.S32.HI R20, RZ, 0x19, R2 ;  /* 0x00000019ff147819 */ /* 0x000fe20000011402 */
[----:B------:R-:W-:Y:S01]  /*0560*/  IMAD.SHL.U32 R2, R2, 0x40, RZ ;  /* 0x0000004002027824 */ /* 0x000fe200078e00ff */
[----:B------:R-:W-:Y:S02]  /*0570*/  SEL R14, R4, R3, !P0 ;  /* 0x00000003040e7207 */ /* 0x000fe40004000000 */
[----:B------:R-:W-:Y:S02]  /*0580*/  SGXT R20, R20, 0x1 ;  /* 0x000000011414781a */ /* 0x000fe40000000200 */
[----:B------:R-:W-:Y:S01]  /*0590*/  LOP3.LUT R13, R2, R12, RZ, 0xfc, !PT ;  /* 0x0000000c020d7212 */ /* 0x000fe200078efcff */
[----:B------:R-:W-:Y:S01]  /*05a0*/  IMAD.IADD R23, R11, 0x1, R14 ;  /* 0x000000010b177824 */ /* 0x000fe200078e020e */
[----:B------:R-:W-:Y:S02]  /*05b0*/  LOP3.LUT R4, R16, R15, RZ, 0xfc, !PT ;  /* 0x0000000f10047212 */ /* 0x000fe400078efcff */
[----:B------:R-:W-:-:S02]  /*05c0*/  LEA.HI R9, R20, R13, RZ, 0x6 ;  /* 0x0000000d14097211 */ /* 0x000fc400078f30ff */
[-C--:B------:R-:W-:Y:S02]  /*05d0*/  LOP3.LUT R3, R6, R15.reuse, RZ, 0xfc, !PT ;  /* 0x0000000f06037212 */ /* 0x080fe400078efcff */
[----:B------:R-:W-:Y:S02]  /*05e0*/  LOP3.LUT R16, R9, 0x3fffc0, RZ, 0xc0, !PT ;  /* 0x003fffc009107812 */ /* 0x000fe400078ec0ff */
[-C--:B------:R-:W-:Y:S02]  /*05f0*/  LOP3.LUT R9, R10, R15.reuse, RZ, 0xfc, !PT ;  /* 0x0000000f0a097212 */ /* 0x080fe400078efcff */
[----:B------:R-:W-:Y:S01]  /*0600*/  LOP3.LUT R10, R26, R15, RZ, 0xfc, !PT ;  /* 0x0000000f1a0a7212 */ /* 0x000fe200078efcff */
[----:B------:R-:W-:Y:S01]  /*0610*/  IMAD.IADD R26, R13, 0x1, -R16 ;  /* 0x000000010d1a7824 */ /* 0x000fe200078e0a10 */
[----:B------:R-:W-:Y:S02]  /*0620*/  LOP3.LUT R11, R2, 0x8, R12, 0xfe, !PT ;  /* 0x00000008020b7812 */ /* 0x000fe400078efe0c */
[----:B------:R-:W-:-:S02]  /*0630*/  LOP3.LUT R14, R2, 0x18, R12, 0xfe, !PT ;  /* 0x00000018020e7812 */ /* 0x000fc400078efe0c */
[-C--:B------:R-:W-:Y:S02]  /*0640*/  LOP3.LUT R5, R18, R15.reuse, RZ, 0xfc, !PT ;  /* 0x0000000f12057212 */ /* 0x080fe400078efcff */
[----:B------:R-:W-:Y:S02]  /*0650*/  LOP3.LUT R6, R22, R15, RZ, 0xfc, !PT ;  /* 0x0000000f16067212 */ /* 0x000fe400078efcff */
[----:B------:R-:W-:Y:S02]  /*0660*/  LOP3.LUT R13, R2, 0x10, R12, 0xfe, !PT ;  /* 0x00000010020d7812 */ /* 0x000fe400078efe0c */
[----:B------:R-:W-:Y:S02]  /*0670*/  LOP3.LUT R15, R2, 0x20, R12, 0xfe, !PT ;  /* 0x00000020020f7812 */ /* 0x000fe400078efe0c */
[C---:B------:R-:W-:Y:S02]  /*0680*/  LEA.HI R16, R20.reuse, R11, RZ, 0x6 ;  /* 0x0000000b14107211 */ /* 0x040fe400078f30ff */
[----:B------:R-:W-:-:S02]  /*0690*/  LEA.HI R19, R20, R14, RZ, 0x6 ;  /* 0x0000000e14137211 */ /* 0x000fc400078f30ff */
[C---:B------:R-:W-:Y:S02]  /*06a0*/  LEA.HI R17, R20.reuse, R13, RZ, 0x6 ;  /* 0x0000000d14117211 */ /* 0x040fe400078f30ff */
[----:B------:R-:W-:Y:S02]  /*06b0*/  LEA.HI R21, R20, R15, RZ, 0x6 ;  /* 0x0000000f14157211 */ /* 0x000fe400078f30ff */
[----:B------:R-:W-:Y:S02]  /*06c0*/  LOP3.LUT R16, R16, 0x3fffc0, RZ, 0xc0, !PT ;  /* 0x003fffc010107812 */ /* 0x000fe400078ec0ff */
[----:B------:R-:W-:Y:S02]  /*06d0*/  LOP3.LUT R19, R19, 0x3fffc0, RZ, 0xc0, !PT ;  /* 0x003fffc013137812 */ /* 0x000fe400078ec0ff */
[----:B------:R-:W-:Y:S01]  /*06e0*/  LOP3.LUT R18, R17, 0x3fffc0, RZ, 0xc0, !PT ;  /* 0x003fffc011127812 */ /* 0x000fe200078ec0ff */
[----:B------:R-:W-:Y:S01]  /*06f0*/  IMAD.IADD R27, R11, 0x1, -R16 ;  /* 0x000000010b1b7824 */ /* 0x000fe200078e0a10 */
[----:B------:R-:W-:Y:S01]  /*0700*/  LOP3.LUT R22, R21, 0x3fffc0, RZ, 0xc0, !PT ;  /* 0x003fffc015167812 */ /* 0x000fe200078ec0ff */
[----:B------:R-:W-:Y:S01]  /*0710*/  IMAD.IADD R29, R14, 0x1, -R19 ;  /* 0x000000010e1d7824 */ /* 0x000fe200078e0a13 */
[----:B------:R-:W-:Y:S01]  /*0720*/  LOP3.LUT R14, R2, 0x28, R12, 0xfe, !PT ;  /* 0x00000028020e7812 */ /* 0x000fe200078efe0c */
[----:B------:R-:W-:Y:S01]  /*0730*/  IMAD.IADD R28, R13, 0x1, -R18 ;  /* 0x000000010d1c7824 */ /* 0x000fe200078e0a12 */
[----:B------:R-:W-:Y:S01]  /*0740*/  SHF.R.S32.HI R18, RZ, 0x19, R23 ;  /* 0x00000019ff127819 */ /* 0x000fe20000011417 */
[----:B------:R-:W-:Y:S01]  /*0750*/  IMAD.SHL.U32 R11, R23, 0x40, RZ ;  /* 0x00000040170b7824 */ /* 0x000fe200078e00ff */
[----:B------:R-:W-:Y:S01]  /*0760*/  LOP3.LUT R16, R2, 0x38, R12, 0xfe, !PT ;  /* 0x0000003802107812 */ /* 0x000fe200078efe0c */
[----:B------:R-:W-:Y:S01]  /*0770*/  IMAD.IADD R30, R15, 0x1, -R22 ;  /* 0x000000010f1e7824 */ /* 0x000fe200078e0a16 */
[----:B------:R-:W-:-:S02]  /*0780*/  LOP3.LUT R15, R2, 0x30, R12, 0xfe, !PT ;  /* 0x00000030020f7812 */ /* 0x000fc400078efe0c */
[----:B------:R-:W-:Y:S02]  /*0790*/  LEA.HI R17, R20, R14, RZ, 0x6 ;  /* 0x0000000e14117211 */ /* 0x000fe400078f30ff */
[----:B------:R-:W-:Y:S02]  /*07a0*/  SGXT R18, R18, 0x1 ;  /* 0x000000011212781a */ /* 0x000fe40000000200 */
[----:B------:R-:W-:Y:S02]  /*07b0*/  LOP3.LUT R13, R11, R12, RZ, 0xfc, !PT ;  /* 0x0000000c0b0d7212 */ /* 0x000fe400078efcff */
[C---:B------:R-:W-:Y:S02]  /*07c0*/  LEA.HI R21, R20.reuse, R15, RZ, 0x6 ;  /* 0x0000000f14157211 */ /* 0x040fe400078f30ff */
[----:B------:R-:W-:Y:S02]  /*07d0*/  LEA.HI R20, R20, R16, RZ, 0x6 ;  /* 0x0000001014147211 */ /* 0x000fe400078f30ff */
[----:B------:R-:W-:-:S02]  /*07e0*/  LOP3.LUT R19, R17, 0x3fffc0, RZ, 0xc0, !PT ;  /* 0x003fffc011137812 */ /* 0x000fc400078ec0ff */
[----:B------:R-:W-:Y:S02]  /*07f0*/  LEA.HI R17, R18, R13, RZ, 0xc ;  /* 0x0000000d12117211 */ /* 0x000fe400078f60ff */
[----:B------:R-:W-:Y:S01]  /*0800*/  LOP3.LUT R22, R21, 0x3fffc0, RZ, 0xc0, !PT ;  /* 0x003fffc015167812 */ /* 0x000fe200078ec0ff */
[----:B------:R-:W-:Y:S01]  /*0810*/  IMAD.IADD R31, R14, 0x1, -R19 ;  /* 0x000000010e1f7824 */ /* 0x000fe200078e0a13 */
[----:B------:R-:W-:Y:S02]  /*0820*/  LOP3.LUT R21, R20, 0x3fffc0, RZ, 0xc0, !PT ;  /* 0x003fffc014157812 */ /* 0x000fe400078ec0ff */
[----:B------:R-:W-:Y:S01]  /*0830*/  LOP3.LUT R20, R17, 0x3ff000, RZ, 0xc0, !PT ;  /* 0x003ff00011147812 */ /* 0x000fe200078ec0ff */
[----:B------:R-:W-:Y:S01]  /*0840*/  IMAD.IADD R34, R15, 0x1, -R22 ;  /* 0x000000010f227824 */ /* 0x000fe200078e0a16 */
[----:B------:R-:W-:Y:S01]  /*0850*/  LOP3.LUT R14, R11, 0x8, R12, 0xfe, !PT ;  /* 0x000000080b0e7812 */ /* 0x000fe200078efe0c */
[----:B------:R-:W-:Y:S01]  /*0860*/  IMAD.IADD R35, R16, 0x1, -R21 ;  /* 0x0000000110237824 */ /* 0x000fe200078e0a15 */
[----:B------:R-:W-:Y:S01]  /*0870*/  LOP3.LUT R15, R11, 0x18, R12, 0xfe, !PT ;  /* 0x000000180b0f7812 */ /* 0x000fe200078efe0c */
[----:B------:R-:W-:Y:S01]  /*0880*/  IMAD.IADD R20, R13, 0x1, -R20 ;  /* 0x000000010d147824 */ /* 0x000fe200078e0a14 */
[----:B------:R-:W-:-:S02]  /*0890*/  LOP3.LUT R16, R11, 0x20, R12, 0xfe, !PT ;  /* 0x000000200b107812 */ /* 0x000fc400078efe0c */
[----:B------:R-:W-:Y:S02]  /*08a0*/  LOP3.LUT R13, R11, 0x10, R12, 0xfe, !PT ;  /* 0x000000100b0d7812 */ /* 0x000fe400078efe0c */
[C---:B------:R-:W-:Y:S02]  /*08b0*/  LEA.HI R17, R18.reuse, R14, RZ, 0xc ;  /* 0x0000000e12117211 */ /* 0x040fe400078f60ff */
[C---:B------:R-:W-:Y:S02]  /*08c0*/  LEA.HI R21, R18.reuse, R15, RZ, 0xc ;  /* 0x0000000f12157211 */ /* 0x040fe400078f60ff */
[C---:B------:R-:W-:Y:S02]  /*08d0*/  LEA.HI R23, R18.reuse, R16, RZ, 0xc ;  /* 0x0000001012177211 */ /* 0x040fe400078f60ff */
[----:B------:R-:W-:Y:S02]  /*08e0*/  LEA.HI R19, R18, R13, RZ, 0xc ;  /* 0x0000000d12137211 */ /* 0x000fe400078f60ff */
[----:B------:R-:W-:-:S02]  /*08f0*/  LOP3.LUT R17, R17, 0x3ff000, RZ, 0xc0, !PT ;  /* 0x003ff00011117812 */ /* 0x000fc400078ec0ff */
[----:B------:R-:W-:Y:S02]  /*0900*/  LOP3.LUT R24, R21, 0x3ff000, RZ, 0xc0, !PT ;  /* 0x003ff00015187812 */ /* 0x000fe400078ec0ff */
[----:B------:R-:W-:Y:S02]  /*0910*/  LOP3.LUT R23, R23, 0x3ff000, RZ, 0xc0, !PT ;  /* 0x003ff00017177812 */ /* 0x000fe400078ec0ff */
[----:B------:R-:W-:Y:S01]  /*0920*/  LOP3.LUT R22, R19, 0x3ff000, RZ, 0xc0, !PT ;  /* 0x003ff00013167812 */ /* 0x000fe200078ec0ff */
[----:B------:R-:W-:Y:S01]  /*0930*/  IMAD.IADD R19, R14, 0x1, -R17 ;  /* 0x000000010e137824 */ /* 0x000fe200078e0a11 */
[----:B------:R-:W-:Y:S01]  /*0940*/  LOP3.LUT R17, R11, 0x28, R12, 0xfe, !PT ;  /* 0x000000280b117812 */ /* 0x000fe200078efe0c */
[----:B------:R-:W-:Y:S01]  /*0950*/  IMAD.IADD R24, R15, 0x1, -R24 ;  /* 0x000000010f187824 */ /* 0x000fe200078e0a18 */
[----:B------:R-:W-:Y:S01]  /*0960*/  LEA R65, R4, UR10, 0x1 ;  /* 0x0000000a04417c11 */ /* 0x000fe2000f8e08ff */
[----:B------:R-:W-:Y:S01]  /*0970*/  IMAD.IADD R23, R16, 0x1, -R23 ;  /* 0x0000000110177824 */ /* 0x000fe200078e0a17 */
[----:B------:R-:W2:Y:S01]  /*0980*/  LDC.64 R14, c[0x0][0x218] ;  /* 0x00008600ff0e7b82 */ /* 0x000ea20000000a00 */
[----:B------:R-:W-:Y:S01]  /*0990*/  LOP3.LUT R16, R11, 0x30, R12, 0xfe, !PT ;  /* 0x000000300b107812 */ /* 0x000fe200078efe0c */
[----:B------:R-:W-:Y:S01]  /*09a0*/  IMAD.IADD R22, R13, 0x1, -R22 ;  /* 0x000000010d167824 */ /* 0x000fe200078e0a16 */
[----:B------:R-:W-:-:S02]  /*09b0*/  LOP3.LUT R12, R11, 0x38, R12, 0xfe, !PT ;  /* 0x000000380b0c7812 */ /* 0x000fc400078efe0c */
[C---:B------:R-:W-:Y:S02]  /*09c0*/  LEA.HI R13, R18.reuse, R17, RZ, 0xc ;  /* 0x00000011120d7211 */ /* 0x040fe400078f60ff */
[C---:B------:R-:W-:Y:S02]  /*09d0*/  LEA.HI R21, R18.reuse, R16, RZ, 0xc ;  /* 0x0000001012157211 */ /* 0x040fe400078f60ff */
[----:B------:R-:W-:Y:S02]  /*09e0*/  LEA.HI R25, R18, R12, RZ, 0xc ;  /* 0x0000000c12197211 */ /* 0x000fe400078f60ff */
[----:B------:R-:W-:Y:S01]  /*09f0*/  LOP3.LUT R18, R13, 0x3ff000, RZ, 0xc0, !PT ;  /* 0x003ff0000d127812 */ /* 0x000fe200078ec0ff */
[----:B------:R-:W-:Y:S01]  /*0a00*/  IMAD.SHL.U32 R13, R0, 0x8, RZ ;  /* 0x00000008000d7824 */ /* 0x000fe200078e00ff */
[----:B------:R-:W-:Y:S02]  /*0a10*/  LOP3.LUT R25, R25, 0x3ff000, RZ, 0xc0, !PT ;  /* 0x003ff00019197812 */ /* 0x000fe400078ec0ff */
[----:B------:R-:W-:Y:S01]  /*0a20*/  LOP3.LUT R21, R21, 0x3ff000, RZ, 0xc0, !PT ;  /* 0x003ff00015157812 */ /* 0x000fe200078ec0ff */
[----:B------:R-:W-:Y:S01]  /*0a30*/  IMAD.IADD R18, R17, 0x1, -R18 ;  /* 0x0000000111127824 */ /* 0x000fe200078e0a12 */
[----:B------:R-:W-:Y:S01]  /*0a40*/  LOP3.LUT R17, R13, 0x78, RZ, 0xc0, !PT ;  /* 0x000000780d117812 */ /* 0x000fe200078ec0ff */
[----:B------:R-:W-:Y:S01]  /*0a50*/  IMAD.IADD R25, R12, 0x1, -R25 ;  /* 0x000000010c197824 */ /* 0x000fe200078e0a19 */
[----:B------:R-:W-:Y:S01]  /*0a60*/  LEA R67, R5, UR10, 0x1 ;  /* 0x0000000a05437c11 */ /* 0x000fe2000f8e08ff */
[----:B------:R-:W-:Y:S01]  /*0a70*/  IMAD.IADD R21, R16, 0x1, -R21 ;  /* 0x0000000110157824 */ /* 0x000fe200078e0a15 */
[----:B------:R-:W-:Y:S01]  /*0a80*/  LEA R69, R6, UR10, 0x1 ;  /* 0x0000000a06457c11 */ /* 0x000fe2000f8e08ff */
[--C-:B------:R-:W-:Y:S01]  /*0a90*/  IMAD R27, R27, 0xc00, R17.reuse ;  /* 0x00000c001b1b7824 */ /* 0x100fe200078e0211 */
[----:B------:R-:W-:Y:S01]  /*0aa0*/  LEA R89, R9, UR10, 0x1 ;  /* 0x0000000a09597c11 */ /* 0x000fe2000f8e08ff */
[--C-:B------:R-:W-:Y:S01]  /*0ab0*/  IMAD R29, R29, 0xc00, R17.reuse ;  /* 0x00000c001d1d7824 */ /* 0x100fe200078e0211 */
[----:B------:R-:W-:Y:S01]  /*0ac0*/  LEA R91, R10, UR10, 0x1 ;  /* 0x0000000a0a5b7c11 */ /* 0x000fe2000f8e08ff */
[----:B------:R-:W-:-:S02]  /*0ad0*/  IMAD R31, R31, 0xc00, R17 ;  /* 0x00000c001f1f7824 */ /* 0x000fc400078e0211 */
[--C-:B------:R-:W-:Y:S02]  /*0ae0*/  IMAD R25, R25, 0xc00, R17.reuse ;  /* 0x00000c0019197824 */ /* 0x100fe400078e0211 */
[--C-:B------:R-:W-:Y:S02]  /*0af0*/  IMAD R39, R26, 0xc00, R17.reuse ;  /* 0x00000c001a277824 */ /* 0x100fe400078e0211 */
[--C-:B------:R-:W-:Y:S02]  /*0b00*/  IMAD R57, R28, 0xc00, R17.reuse ;  /* 0x00000c001c397824 */ /* 0x100fe400078e0211 */
[--C-:B------:R-:W-:Y:S02]  /*0b10*/  IMAD R59, R30, 0xc00, R17.reuse ;  /* 0x00000c001e3b7824 */ /* 0x100fe400078e0211 */
[--C-:B------:R-:W-:Y:S02]  /*0b20*/  IMAD R61, R34, 0xc00, R17.reuse ;  /* 0x00000c00223d7824 */ /* 0x100fe400078e0211 */
[----:B------:R-:W-:-:S02]  /*0b30*/  IMAD R63, R35, 0xc00, R17 ;  /* 0x00000c00233f7824 */ /* 0x000fc400078e0211 */
[----:B----4-:R-:W-:-:S04]  /*0b40*/  IMAD.WIDE R36, R27, 0x2, R32 ;  /* 0x000000021b247825 */ /* 0x010fc800078e0220 */
[----:B------:R-:W-:Y:S02]  /*0b50*/  IMAD R55, R20, 0xc00, R17 ;  /* 0x00000c0014377824 */ /* 0x000fe400078e0211 */
[----:B------:R-:W-:-:S04]  /*0b60*/  IMAD.WIDE R26, R29, 0x2, R32 ;  /* 0x000000021d1a7825 */ /* 0x000fc800078e0220 */
[--C-:B------:R-:W-:Y:S02]  /*0b70*/  IMAD R19, R19, 0xc00, R17.reuse ;  /* 0x00000c0013137824 */ /* 0x100fe400078e0211 */
[----:B------:R-:W-:Y:S02]  /*0b80*/  IMAD R49, R24, 0xc00, R17 ;  /* 0x00000c0018317824 */ /* 0x000fe400078e0211 */
[----:B--2---:R-:W-:-:S04]  /*0b90*/  IMAD.WIDE R42, R25, 0x2, R14 ;  /* 0x00000002192a7825 */ /* 0x004fc800078e020e */
[----:B------:R-:W-:-:S04]  /*0ba0*/  IMAD.WIDE R28, R31, 0x2, R32 ;  /* 0x000000021f1c7825 */ /* 0x000fc800078e0220 */
[----:B------:R-:W-:Y:S01]  /*0bb0*/  IMAD R51, R22, 0xc00, R17 ;  /* 0x00000c0016337824 */ /* 0x000fe200078e0211 */
[----:B------:R-:W-:Y:S01]  /*0bc0*/  IADD3 R78, P2, R28, 0x300, RZ ;  /* 0x000003001c4e7810 */ /* 0x000fe20007f5e0ff */
[----:B------:R-:W-:-:S04]  /*0bd0*/  IMAD.WIDE R38, R39, 0x2, R32 ;  /* 0x0000000227267825 */ /* 0x000fc800078e0220 */
[----:B------:R-:W-:-:S04]  /*0be0*/  IMAD.WIDE R34, R57, 0x2, R32 ;  /* 0x0000000239227825 */ /* 0x000fc800078e0220 */
[----:B------:R-:W-:-:S04]  /*0bf0*/  IMAD.WIDE R24, R59, 0x2, R32 ;  /* 0x000000023b187825 */ /* 0x000fc800078e0220 */
[----:B------:R-:W-:-:S04]  /*0c00*/  IMAD.WIDE R30, R61, 0x2, R32 ;  /* 0x000000023d1e7825 */ /* 0x000fc800078e0220 */
[----:B------:R-:W-:Y:S01]  /*0c10*/  IMAD.WIDE R32, R63, 0x2, R32 ;  /* 0x000000023f207825 */ /* 0x000fe200078e0220 */
[----:B------:R-:W-:-:S03]  /*0c20*/  LEA R63, R3, UR10, 0x1 ;  /* 0x0000000a033f7c11 */ /* 0x000fc6000f8e08ff */
[----:B------:R-:W-:Y:S02]  /*0c30*/  IMAD R23, R23, 0xc00, R17 ;  /* 0x00000c0017177824 */ /* 0x000fe400078e0211 */
[----:B------:R-:W-:-:S04]  /*0c40*/  IMAD.WIDE R54, R55, 0x2, R14 ;  /* 0x0000000237367825 */ /* 0x000fc800078e020e */
[----:B------:R-:W-:Y:S01]  /*0c50*/  IMAD R45, R18, 0xc00, R17 ;  /* 0x00000c00122d7824 */ /* 0x000fe200078e0211 */
[----:B------:R-:W-:Y:S01]  /*0c60*/  @!PT LDS RZ, [RZ] ;  /* 0x00000000fffff984 */ /* 0x000fe20000000800 */
[----:B------:R-:W-:Y:S01]  /*0c70*/  @!PT LDS RZ, [RZ] ;  /* 0x00000000fffff984 */ /* 0x000fe20000000800 */
[----:B------:R-:W-:Y:S01]  /*0c80*/  @!PT LDS RZ, [RZ] ;  /* 0x00000000fffff984 */ /* 0x000fe20000000800 */
[----:B------:R-:W-:Y:S01]  /*0c90*/  LDGSTS.E.BYPASS.128 [R63], desc[UR14][R54.64] ;  /* 0x00000000363f7fae */ /* 0x000fe2000b901c4e */
[----:B------:R-:W-:Y:S01]  /*0ca0*/  IMAD.WIDE R52, R19, 0x2, R14 ;  /* 0x0000000213347825 */ /* 0x000fe200078e020e */
[----:B------:R-:W-:-:S03]  /*0cb0*/  IADD3 R12, P0, R54, 0x300, RZ ;  /* 0x00000300360c7810 */ /* 0x000fc60007f1e0ff */
[----:B------:R-:W-:Y:S01]  /*0cc0*/  IMAD R21, R21, 0xc00, R17 ;  /* 0x00000c0015157824 */ /* 0x000fe200078e0211 */
[----:B------:R-:W-:Y:S01]  /*0cd0*/  LDGSTS.E.BYPASS.128 [R65], desc[UR14][R52.64] ;  /* 0x0000000034417fae */ /* 0x000fe2000b901c4e */
[----:B------:R-:W-:-:S04]  /*0ce0*/  IMAD.WIDE R50, R51, 0x2, R14 ;  /* 0x0000000233327825 */ /* 0x000fc800078e020e */
[--C-:B------:R-:W-:Y:S01]  /*0cf0*/  IMAD.WIDE R48, R49, 0x2, R14.reuse ;  /* 0x0000000231307825 */ /* 0x100fe200078e020e */
[----:B------:R-:W-:Y:S03]  /*0d00*/  LDGSTS.E.BYPASS.128 [R67], desc[UR14][R50.64] ;  /* 0x0000000032437fae */ /* 0x000fe6000b901c4e */
[--C-:B------:R-:W-:Y:S01]  /*0d10*/  IMAD.WIDE R46, R23, 0x2, R14.reuse ;  /* 0x00000002172e7825 */ /* 0x100fe200078e020e */
[----:B------:R-:W-:Y:S03]  /*0d20*/  LDGSTS.E.BYPASS.128 [R69], desc[UR14][R48.64] ;  /* 0x0000000030457fae */ /* 0x000fe6000b901c4e */
[--C-:B------:R-:W-:Y:S01]  /*0d30*/  IMAD.WIDE R44, R45, 0x2, R14.reuse ;  /* 0x000000022d2c7825 */ /* 0x100fe200078e020e */
[----:B------:R-:W-:Y:S03]  /*0d40*/  LDGSTS.E.BYPASS.128 [R85], desc[UR14][R46.64] ;  /* 0x000000002e557fae */ /* 0x000fe6000b901c4e */
[----:B------:R-:W-:Y:S01]  /*0d50*/  IMAD.WIDE R40, R21, 0x2, R14 ;  /* 0x0000000215287825 */ /* 0x000fe200078e020e */
[----:B------:R-:W-:Y:S01]  /*0d60*/  LDGSTS.E.BYPASS.128 [R87], desc[UR14][R44.64] ;  /* 0x000000002c577fae */ /* 0x000fe2000b901c4e */
[----:B------:R-:W-:-:S02]  /*0d70*/  IADD3 R14, P1, R52, 0x300, RZ ;  /* 0x00000300340e7810 */ /* 0x000fc40007f3e0ff */
[----:B------:R-:W-:Y:S01]  /*0d80*/  IMAD.X R15, RZ, RZ, R55, P0 ;  /* 0x000000ffff0f7224 */ /* 0x000fe200000e0637 */
[----:B------:R-:W-:Y:S01]  /*0d90*/  LDGSTS.E.BYPASS.128 [R89], desc[UR14][R40.64] ;  /* 0x0000000028597fae */ /* 0x000fe2000b901c4e */
[----:B------:R-:W-:Y:S01]  /*0da0*/  IADD3 R16, P0, R50, 0x300, RZ ;  /* 0x0000030032107810 */ /* 0x000fe20007f1e0ff */
[----:B------:R-:W-:Y:S01]  /*0db0*/  IMAD.X R17, RZ, RZ, R53, P1 ;  /* 0x000000ffff117224 */ /* 0x000fe200008e0635 */
[----:B------:R-:W-:Y:S01]  /*0dc0*/  IADD3 R18, P1, R48, 0x300, RZ ;  /* 0x0000030030127810 */ /* 0x000fe20007f3e0ff */
[----:B------:R-:W-:Y:S01]  /*0dd0*/  LDGSTS.E.BYPASS.128 [R91], desc[UR14][R42.64] ;  /* 0x000000002a5b7fae */ /* 0x000fe2000b901c4e */
[----:B------:R-:W-:Y:S02]  /*0de0*/  IMAD.X R82, RZ, RZ, R29, P2 ;  /* 0x000000ffff527224 */ /* 0x000fe400010e061d */
[----:B------:R-:W-:Y:S01]  /*0df0*/  IMAD.X R19, RZ, RZ, R51, P0 ;  /* 0x000000ffff137224 */ /* 0x000fe200000e0633 */
[----:B------:R-:W0:Y:S01]  /*0e00*/  LDGDEPBAR ;  /* 0x00000000000079af */ /* 0x000e220000000000 */
[----:B------:R-:W-:Y:S01]  /*0e10*/  IADD3 R20, P0, R46, 0x300, RZ ;  /* 0x000003002e147810 */ /* 0x000fe20007f1e0ff */
[----:B------:R-:W-:Y:S01]  /*0e20*/  IMAD.X R21, RZ, RZ, R49, P1 ;  /* 0x000000ffff157224 */ /* 0x000fe200008e0631 */
[----:B------:R-:W-:Y:S01]  /*0e30*/  IADD3 R22, P1, R44, 0x300, RZ ;  /* 0x000003002c167810 */ /* 0x000fe20007f3e0ff */
[----:B------:R-:W-:Y:S02]  /*0e40*/  LDGSTS.E.BYPASS.128 [R63+0x10000], desc[UR14][R38.64] ;  /* 0x10000000263f7fae */ /* 0x000fe4000b901c4e */
[----:B------:R-:W-:Y:S01]  /*0e50*/  IMAD.X R23, RZ, RZ, R47, P0 ;  /* 0x000000ffff177224 */ /* 0x000fe200000e062f */
[----:B------:R-:W-:Y:S01]  /*0e60*/  IADD3 R56, P0, R40, 0x300, RZ ;  /* 0x0000030028387810 */ /* 0x000fe20007f1e0ff */
[----:B------:R-:W-:Y:S01]  /*0e70*/  LDGSTS.E.BYPASS.128 [R65+0x10000], desc[UR14][R36.64] ;  /* 0x1000000024417fae */ /* 0x000fe2000b901c4e */
[----:B------:R-:W-:Y:S01]  /*0e80*/  IMAD.X R57, RZ, RZ, R45, P1 ;  /* 0x000000ffff397224 */ /* 0x000fe200008e062d */
[----:B------:R-:W-:-:S02]  /*0e90*/  IADD3 R58, P1, R42, 0x300, RZ ;  /* 0x000003002a3a7810 */ /* 0x000fc40007f3e0ff */
[----:B------:R-:W-:Y:S01]  /*0ea0*/  LDGSTS.E.BYPASS.128 [R67+0x10000], desc[UR14][R34.64] ;  /* 0x1000000022437fae */ /* 0x000fe2000b901c4e */
[----:B------:R-:W-:Y:S01]  /*0eb0*/  IMAD.X R59, RZ, RZ, R41, P0 ;  /* 0x000000ffff3b7224 */ /* 0x000fe200000e0629 */
[----:B------:R-:W-:Y:S01]  /*0ec0*/  IADD3 R60, P0, R38, 0x300, RZ ;  /* 0x00000300263c7810 */ /* 0x000fe20007f1e0ff */
[----:B------:R-:W-:Y:S01]  /*0ed0*/  IMAD.X R61, RZ, RZ, R43, P1 ;  /* 0x000000ffff3d7224 */ /* 0x000fe200008e062b */
[----:B------:R-:W-:Y:S01]  /*0ee0*/  LDGSTS.E.BYPASS.128 [R69+0x10000], desc[UR14][R26.64] ;  /* 0x100000001a457fae */ /* 0x000fe2000b901c4e */
[----:B------:R-:W-:Y:S02]  /*0ef0*/  IADD3 R70, P1, R36, 0x300, RZ ;  /* 0x0000030024467810 */ /* 0x000fe40007f3e0ff */
[----:B------:R-:W-:Y:S01]  /*0f00*/  IMAD.X R71, RZ, RZ, R39, P0 ;  /* 0x000000ffff477224 */ /* 0x000fe200000e0627 */
[----:B------:R-:W-:Y:S01]  /*0f10*/  LDGSTS.E.BYPASS.128 [R85+0x10000], desc[UR14][R24.64] ;  /* 0x1000000018557fae */ /* 0x000fe2000b901c4e */
        /* <DEDUP_REMOVED lines=13> */
[----:B------:R-:W0:Y:S03]  /*0ff0*/  LDGDEPBAR ;  /* 0x00000000000079af */ /* 0x000e260000000000 */
[----:B------:R-:W-:Y:S01]  /*1000*/  IMAD.X R84, RZ, RZ, R33, P0 ;  /* 0x000000ffff547224 */ /* 0x000fe200000e0621 */
[----:B------:R-:W-:Y:S06]  /*1010*/  BAR.SYNC.DEFER_BLOCKING 0x0 ;  /* 0x0000000000007b1d */ /* 0x000fec0000010000 */
[----:B------:R-:W-:Y:S01]  /*1020*/  @!PT LDS RZ, [RZ] ;  /* 0x00000000fffff984 */ /* 0x000fe20000000800 */
[----:B------:R-:W-:Y:S01]  /*1030*/  @!PT LDS RZ, [RZ] ;  /* 0x00000000fffff984 */ /* 0x000fe20000000800 */
[----:B------:R-:W-:Y:S01]  /*1040*/  @!PT LDS RZ, [RZ] ;  /* 0x00000000fffff984 */ /* 0x000fe20000000800 */
[----:B------:R-:W-:Y:S04]  /*1050*/  LDGSTS.E.BYPASS.128 [R63+0x4000], desc[UR14][R54.64+0x100] ;  /* 0x04000100363f7fae */ /* 0x000fe8000b901c4e */
[----:B------:R-:W-:Y:S04]  /*1060*/  LDGSTS.E.BYPASS.128 [R65+0x4000], desc[UR14][R52.64+0x100] ;  /* 0x0400010034417fae */ /* 0x000fe8000b901c4e */
[----:B------:R-:W-:Y:S04]  /*1070*/  LDGSTS.E.BYPASS.128 [R67+0x4000], desc[UR14][R50.64+0x100] ;  /* 0x0400010032437fae */ /* 0x000fe8000b901c4e */
[----:B------:R-:W-:Y:S04]  /*1080*/  LDGSTS.E.BYPASS.128 [R69+0x4000], desc[UR14][R48.64+0x100] ;  /* 0x0400010030457fae */ /* 0x000fe8000b901c4e */
[----:B------:R-:W-:Y:S04]  /*1090*/  LDGSTS.E.BYPASS.128 [R85+0x4000], desc[UR14][R46.64+0x100] ;  /* 0x040001002e557fae */ /* 0x000fe8000b901c4e */
[----:B------:R-:W-:Y:S04]  /*10a0*/  LDGSTS.E.BYPASS.128 [R87+0x4000], desc[UR14][R44.64+0x100] ;  /* 0x040001002c577fae */ /* 0x000fe8000b901c4e */
[----:B------:R-:W-:Y:S04]  /*10b0*/  LDGSTS.E.BYPASS.128 [R89+0x4000], desc[UR14][R40.64+0x100] ;  /* 0x0400010028597fae */ /* 0x000fe8000b901c4e */
[----:B------:R-:W-:Y:S04]  /*10c0*/  LDGSTS.E.BYPASS.128 [R91+0x4000], desc[UR14][R42.64+0x100] ;  /* 0x040001002a5b7fae */ /* 0x000fe8000b901c4e */
[----:B------:R-:W0:Y:S04]  /*10d0*/  LDGDEPBAR ;  /* 0x00000000000079af */ /* 0x000e280000000000 */
        /* <DEDUP_REMOVED lines=8> */
[----:B------:R-:W0:Y:S01]  /*1160*/  LDGDEPBAR ;  /* 0x00000000000079af */ /* 0x000e220000000000 */
[----:B------:R-:W-:Y:S06]  /*1170*/  BAR.SYNC.DEFER_BLOCKING 0x0 ;  /* 0x0000000000007b1d */ /* 0x000fec0000010000 */
[----:B------:R-:W-:Y:S01]  /*1180*/  @!PT LDS RZ, [RZ] ;  /* 0x00000000fffff984 */ /* 0x000fe20000000800 */
[----:B------:R-:W-:Y:S01]  /*1190*/  @!PT LDS RZ, [RZ] ;  /* 0x00000000fffff984 */ /* 0x000fe20000000800 */
[----:B------:R-:W-:Y:S01]  /*11a0*/  @!PT LDS RZ, [RZ] ;  /* 0x00000000fffff984 */ /* 0x000fe20000000800 */
[----:B------:R2:W-:Y:S04]  /*11b0*/  LDGSTS.E.BYPASS.128 [R63+0x8000], desc[UR14][R54.64+0x200] ;  /* 0x08000200363f7fae */ /* 0x0005e8000b901c4e */
[----:B------:R3:W-:Y:S04]  /*11c0*/  LDGSTS.E.BYPASS.128 [R65+0x8000], desc[UR14][R52.64+0x200] ;  /* 0x0800020034417fae */ /* 0x0007e8000b901c4e */
[----:B------:R4:W-:Y:S04]  /*11d0*/  LDGSTS.E.BYPASS.128 [R67+0x8000], desc[UR14][R50.64+0x200] ;  /* 0x0800020032437fae */ /* 0x0009e8000b901c4e */
[----:B------:R5:W-:Y:S01]  /*11e0*/  LDGSTS.E.BYPASS.128 [R69+0x8000], desc[UR14][R48.64+0x200] ;  /* 0x0800020030457fae */ /* 0x000be2000b901c4e */
[----:B--2---:R-:W-:-:S03]  /*11f0*/  CS2R R54, SRZ ;  /* 0x0000000000367805 */ /* 0x004fc6000001ff00 */
[----:B------:R2:W-:Y:S01]  /*1200*/  LDGSTS.E.BYPASS.128 [R85+0x8000], desc[UR14][R46.64+0x200] ;  /* 0x080002002e557fae */ /* 0x0005e2000b901c4e */
[----:B---3--:R-:W-:-:S03]  /*1210*/  CS2R R52, SRZ ;  /* 0x0000000000347805 */ /* 0x008fc6000001ff00 */
[----:B------:R3:W-:Y:S01]  /*1220*/  LDGSTS.E.BYPASS.128 [R87+0x8000], desc[UR14][R44.64+0x200] ;  /* 0x080002002c577fae */ /* 0x0007e2000b901c4e */
[----:B----4-:R-:W-:-:S03]  /*1230*/  CS2R R50, SRZ ;  /* 0x0000000000327805 */ /* 0x010fc6000001ff00 */
[----:B------:R4:W-:Y:S01]  /*1240*/  LDGSTS.E.BYPASS.128 [R89+0x8000], desc[UR14][R40.64+0x200] ;  /* 0x0800020028597fae */ /* 0x0009e2000b901c4e */
[----:B-----5:R-:W-:-:S03]  /*1250*/  CS2R R48, SRZ ;  /* 0x0000000000307805 */ /* 0x020fc6000001ff00 */
[----:B------:R5:W-:Y:S01]  /*1260*/  LDGSTS.E.BYPASS.128 [R91+0x8000], desc[UR14][R42.64+0x200] ;  /* 0x080002002a5b7fae */ /* 0x000be2000b901c4e */
[----:B-12---:R-:W-:-:S03]  /*1270*/  CS2R R46, SRZ ;  /* 0x00000000002e7805 */ /* 0x006fc6000001ff00 */
[----:B------:R-:W0:Y:S01]  /*1280*/  LDGDEPBAR ;  /* 0x00000000000079af */ /* 0x000e220000000000 */
[----:B---3--:R-:W-:-:S03]  /*1290*/  CS2R R44, SRZ ;  /* 0x00000000002c7805 */ /* 0x008fc6000001ff00 */
[----:B------:R1:W-:Y:S01]  /*12a0*/  LDGSTS.E.BYPASS.128 [R63+0x18000], desc[UR14][R38.64+0x200] ;  /* 0x18000200263f7fae */ /* 0x0003e2000b901c4e */
[----:B----4-:R-:W-:-:S03]  /*12b0*/  CS2R R40, SRZ ;  /* 0x0000000000287805 */ /* 0x010fc6000001ff00 */
[----:B------:R2:W-:Y:S01]  /*12c0*/  LDGSTS.E.BYPASS.128 [R65+0x18000], desc[UR14][R36.64+0x200] ;  /* 0x1800020024417fae */ /* 0x0005e2000b901c4e */
[----:B-----5:R-:W-:-:S03]  /*12d0*/  CS2R R42, SRZ ;  /* 0x00000000002a7805 */ /* 0x020fc6000001ff00 */
[----:B------:R3:W-:Y:S04]  /*12e0*/  LDGSTS.E.BYPASS.128 [R67+0x18000], desc[UR14][R34.64+0x200] ;  /* 0x1800020022437fae */ /* 0x0007e8000b901c4e */
[----:B------:R4:W-:Y:S01]  /*12f0*/  LDGSTS.E.BYPASS.128 [R69+0x18000], desc[UR14][R26.64+0x200] ;  /* 0x180002001a457fae */ /* 0x0009e2000b901c4e */
[----:B-1----:R-:W-:-:S03]  /*1300*/  CS2R R38, SRZ ;  /* 0x0000000000267805 */ /* 0x002fc6000001ff00 */
[----:B------:R1:W-:Y:S01]  /*1310*/  LDGSTS.E.BYPASS.128 [R85+0x18000], desc[UR14][R24.64+0x200] ;  /* 0x1800020018557fae */ /* 0x0003e2000b901c4e */
[----:B--2---:R-:W-:-:S03]  /*1320*/  CS2R R36, SRZ ;  /* 0x0000000000247805 */ /* 0x004fc6000001ff00 */
[----:B------:R2:W-:Y:S01]  /*1330*/  LDGSTS.E.BYPASS.128 [R87+0x18000], desc[UR14][R28.64+0x200] ;  /* 0x180002001c577fae */ /* 0x0005e2000b901c4e */
[----:B---3--:R-:W-:-:S03]  /*1340*/  CS2R R34, SRZ ;  /* 0x0000000000227805 */ /* 0x008fc6000001ff00 */
[----:B------:R3:W-:Y:S01]  /*1350*/  LDGSTS.E.BYPASS.128 [R89+0x18000], desc[UR14][R30.64+0x200] ;  /* 0x180002001e597fae */ /* 0x0007e2000b901c4e */
[----:B----4-:R-:W-:-:S03]  /*1360*/  CS2R R26, SRZ ;  /* 0x00000000001a7805 */ /* 0x010fc6000001ff00 */
[----:B------:R4:W-:Y:S01]  /*1370*/  LDGSTS.E.BYPASS.128 [R91+0x18000], desc[UR14][R32.64+0x200] ;  /* 0x18000200205b7fae */ /* 0x0009e2000b901c4e */
[----:B-1----:R-:W-:Y:S02]  /*1380*/  CS2R R24, SRZ ;  /* 0x0000000000187805 */ /* 0x002fe4000001ff00 */
[----:B------:R-:W-:Y:S01]  /*1390*/  LOP3.LUT R85, R86, 0x7fffffc, RZ, 0xc0, !PT ;  /* 0x07fffffc56557812 */ /* 0x000fe200078ec0ff */
[----:B------:R-:W0:Y:S01]  /*13a0*/  LDGDEPBAR ;  /* 0x00000000000079af */ /* 0x000e220000000000 */
[----:B--2---:R-:W-:Y:S02]  /*13b0*/  CS2R R28, SRZ ;  /* 0x00000000001c7805 */ /* 0x004fe4000001ff00 */
[----:B---3--:R-:W-:Y:S02]  /*13c0*/  CS2R R30, SRZ ;  /* 0x00000000001e7805 */ /* 0x008fe4000001ff00 */
[----:B----4-:R-:W-:-:S07]  /*13d0*/  CS2R R32, SRZ ;  /* 0x0000000000207805 */ /* 0x010fce000001ff00 */
.L_x_0:
[----:B------:R-:W1:Y:S01]  /*13e0*/  SHFL.IDX PT, R63, R85, RZ, 0x1f ;  /* 0x00001fff553f7589 */ /* 0x000e6200000e0000 */
[----:B------:R-:W-:Y:S01]  /*13f0*/  UIADD3 UR12, UR12, 0x1, URZ ;  /* 0x000000010c0c7890 */ /* 0x000fe2000fffe03f */
[----:B------:R-:W-:-:S04]  /*1400*/  DEPBAR.LE SB0, 0x4 ;  /* 0x000081000000791a */ /* 0x000fc80000000000 */
[----:B------:R-:W-:Y:S01]  /*1410*/  UISETP.GE.AND UP0, UPT, UR12, 0x4, UPT ;  /* 0x000000040c00788c */ /* 0x000fe2000bf06270 */
[----:B------:R-:W-:Y:S01]  /*1420*/  BAR.SYNC.DEFER_BLOCKING 0x0 ;  /* 0x0000000000007b1d */ /* 0x000fe20000010000 */
[----:B------:R-:W-:Y:S01]  /*1430*/  UIADD3 UR11, UR11, 0x1, URZ ;  /* 0x000000010b0b7890 */ /* 0x000fe2000fffe03f */
[----:B------:R-:W-:Y:S01]  /*1440*/  IADD3 R92, P1, R12, UR4, RZ ;  /* 0x000000040c5c7c10 */ /* 0x000fe2000ff3e0ff */
[----:B------:R-:W-:Y:S01]  /*1450*/  USEL UR12, UR12, URZ, !UP0 ;  /* 0x0000003f0c0c7287 */ /* 0x000fe2000c000000 */
[----:B------:R-:W-:Y:S02]  /*1460*/  VIADD R87, R62, 0x80 ;  /* 0x000000803e577836 */ /* 0x000fe40000000000 */
[----:B------:R-:W-:Y:S01]  /*1470*/  UMOV UR19, 0x40000040 ;  /* 0x4000004000137882 */ /* 0x000fe20000000000 */
[----:B------:R-:W-:Y:S02]  /*1480*/  IADD3.X R93, R15, UR5, RZ, P1, !PT ;  /* 0x000000050f5d7c10 */ /* 0x000fe40008ffe4ff */
[----:B------:R-:W-:-:S02]  /*1490*/  IADD3 R64, P1, R14, UR4, RZ ;  /* 0x000000040e407c10 */ /* 0x000fc4000ff3e0ff */
[----:B------:R-:W-:Y:S02]  /*14a0*/  ISETP.GE.U32.AND P0, PT, R87, 0xa80, PT ;  /* 0x00000a805700780c */ /* 0x000fe40003f06070 */
[----:B------:R-:W-:Y:S02]  /*14b0*/  IADD3.X R65, R17, UR5, RZ, P1, !PT ;  /* 0x0000000511417c10 */ /* 0x000fe40008ffe4ff */
[----:B------:R-:W-:Y:S02]  /*14c0*/  IADD3 R90, P1, R16, UR4, RZ ;  /* 0x00000004105a7c10 */ /* 0x000fe4000ff3e0ff */
[----:B-1----:R-:W-:Y:S02]  /*14d0*/  R2UR UR6, R63 ;  /* 0x000000003f0672ca */ /* 0x002fe400000e0000 */
[----:B------:R-:W-:Y:S02]  /*14e0*/  IADD3.X R91, R19, UR5, RZ, P1, !PT ;  /* 0x00000005135b7c10 */ /* 0x000fe40008ffe4ff */
[----:B------:R-:W-:Y:S01]  /*14f0*/  IADD3 R62, P1, R18, UR4, RZ ;  /* 0x00000004123e7c10 */ /* 0x000fe2000ff3e0ff */
[----:B------:R-:W-:-:S03]  /*1500*/  WARPGROUP.ARRIVE ;  /* 0x00000000000079c5 */ /* 0x000fc60000000000 */
[----:B------:R-:W-:-:S05]  /*1510*/  IADD3.X R63, R21, UR5, RZ, P1, !PT ;  /* 0x00000005153f7c10 */ /* 0x000fca0008ffe4ff */
[----:B------:R-:W-:Y:S02]  /*1520*/  USHF.L.U32 UR7, UR6, 0x7, URZ ;  /* 0x0000000706077899 */ /* 0x000fe4000800063f */
[----:B------:R-:W-:Y:S02]  /*1530*/  ULEA UR6, UR12, UR10, 0xe ;  /* 0x0000000a0c067291 */ /* 0x000fe4000f8e703f */
[----:B------:R-:W-:Y:S02]  /*1540*/  ULOP3.LUT UR7, UR7, 0x180, URZ, 0xc0, !UPT ;  /* 0x0000018007077892 */ /* 0x000fe4000f8ec03f */
[----:B------:R-:W-:Y:S02]  /*1550*/  USHF.R.U32.HI UR8, URZ, 0x4, UR6 ;  /* 0x000000043f087899 */ /* 0x000fe40008011606 */
[----:B------:R-:W-:Y:S02]  /*1560*/  UIADD3 UR6, UR6, 0x10000, URZ ;  /* 0x0001000006067890 */ /* 0x000fe4000fffe03f */
[----:B------:R-:W-:-:S02]  /*1570*/  ULOP3.LUT UR8, UR8, 0x3fff, URZ, 0xc0, !UPT ;  /* 0x00003fff08087892 */ /* 0x000fc4000f8ec03f */
[----:B------:R-:W-:Y:S02]  /*1580*/  USHF.R.U32.HI UR6, URZ, 0x4, UR6 ;  /* 0x000000043f067899 */ /* 0x000fe40008011606 */
[----:B------:R-:W-:Y:S02]  /*1590*/  UIADD3 UR8, UP0, UR7, UR8, URZ ;  /* 0x0000000807087290 */ /* 0x000fe4000ff1e03f */
[----:B------:R-:W-:Y:S02]  /*15a0*/  ULOP3.LUT UR6, UR6, 0x3fff, URZ, 0xc0, !UPT ;  /* 0x00003fff06067892 */ /* 0x000fe4000f8ec03f */
[----:B------:R-:W-:Y:S02]  /*15b0*/  UIADD3.X UR9, URZ, URZ, URZ, UP0, !UPT ;  /* 0x0000003f3f097290 */ /* 0x000fe400087fe43f */
[----:B------:R-:W-:Y:S02]  /*15c0*/  ULOP3.LUT UR18, UR6, 0x2000000, URZ, 0xfc, !UPT ;  /* 0x0200000006127892 */ /* 0x000fe4000f8efc3f */
[----:B------:R-:W-:-:S02]  /*15d0*/  ULOP3.LUT UR16, UR8, 0x2000000, URZ, 0xfc, !UPT ;  /* 0x0200000008107892 */ /* 0x000fc4000f8efc3f */
[----:B------:R-:W-:Y:S01]  /*15e0*/  ULOP3.LUT UR17, UR9, 0x40000040, URZ, 0xfc, !UPT ;  /* 0x4000004009117892 */ /* 0x000fe2000f8efc3f */
[----:B------:R-:W-:Y:S01]  /*15f0*/  UMOV UR7, URZ ;  /* 0x0000003f00077c82 */ /* 0x000fe20008000000 */
[----:B------:R-:W-:-:S04]  /*1600*/  UISETP.GE.AND UP0, UPT, UR11, 0x4, UPT ;  /* 0x000000040b00788c */ /* 0x000fc8000bf06270 */
[----:B------:R-:W-:-:S03]  /*1610*/  USEL UR11, UR11, URZ, !UP0 ;  /* 0x0000003f0b0b7287 */ /* 0x000fc6000c000000 */
[----:B------:R-:W-:Y:S01]  /*1620*/  HGMMA.64x64x16.F32.BF16 R24, gdesc[UR16], R24 ;  /* 0x00e00000101879f0 */ /* 0x000fe20008701818 */
[----:B------:R-:W-:Y:S01]  /*1630*/  UMOV UR16, 0x2000002 ;  /* 0x0200000200107882 */ /* 0x000fe20000000000 */
[----:B------:R-:W-:Y:S02]  /*1640*/  UMOV UR17, 0x40000040 ;  /* 0x4000004000117882 */ /* 0x000fe40000000000 */
[----:B------:R-:W-:Y:S02]  /*1650*/  UIADD3.64 UR18, UR6, UR16, URZ ;  /* 0x0000001006127297 */ /* 0x000fe4000fffe03f */
[----:B------:R-:W-:-:S09]  /*1660*/  UIADD3.64 UR16, UR8, UR16, URZ ;  /* 0x0000001008107297 */ /* 0x000fd2000fffe03f */
        /* <DEDUP_REMOVED lines=29> */
[----:B------:R-:W-:Y:S02]  /*1840*/  UIADD3.64 UR16, UR8, UR16, URZ ;  /* 0x0000001008107297 */ /* 0x000fe4000fffe03f */
[----:B------:R-:W-:-:S06]  /*1850*/  ULEA UR6, UR11, UR10, 0xe ;  /* 0x0000000a0b067291 */ /* 0x000fcc000f8e703f */
[----:B------:R-:W-:Y:S02]  /*1860*/  LEA R67, R3, UR6, 0x1 ;  /* 0x0000000603437c11 */ /* 0x000fe4000f8e08ff */
[----:B------:R-:W-:Y:S02]  /*1870*/  LEA R69, R4, UR6, 0x1 ;  /* 0x0000000604457c11 */ /* 0x000fe4000f8e08ff */
[----:B------:R-:W-:Y:S02]  /*1880*/  LEA R89, R5, UR6, 0x1 ;  /* 0x0000000605597c11 */ /* 0x000fe4000f8e08ff */
[----:B------:R-:W-:Y:S01]  /*1890*/  LEA R88, R6, UR6, 0x1 ;  /* 0x0000000606587c11 */ /* 0x000fe2000f8e08ff */
[----:B------:R-:W-:Y:S03]  /*18a0*/  HGMMA.64x64x16.F32.BF16 R24, gdesc[UR16], R24, gsb0 ;  /* 0x00e00000101879f0 */ /* 0x000fe60008001818 */
[----:B------:R-:W-:-:S02]  /*18b0*/  WARPGROUP.DEPBAR.LE gsb0, 0x1 ;  /* 0x00008000000079c5 */ /* 0x000fc40000010100 */
[----:B------:R-:W-:Y:S06]  /*18c0*/  BAR.SYNC.DEFER_BLOCKING 0x0 ;  /* 0x0000000000007b1d */ /* 0x000fec0000010000 */
[----:B------:R-:W-:Y:S01]  /*18d0*/  @!PT LDS RZ, [RZ] ;  /* 0x00000000fffff984 */ /* 0x000fe20000000800 */
[----:B------:R-:W-:Y:S01]  /*18e0*/  @!PT LDS RZ, [RZ] ;  /* 0x00000000fffff984 */ /* 0x000fe20000000800 */
[----:B------:R-:W-:Y:S01]  /*18f0*/  @!PT LDS RZ, [RZ] ;  /* 0x00000000fffff984 */ /* 0x000fe20000000800 */
[----:B------:R1:W-:Y:S04]  /*1900*/  LDGSTS.E.BYPASS.128 [R67], desc[UR14][R92.64], !P0 ;  /* 0x000000005c437fae */ /* 0x0003e8000c101c4e */
[----:B------:R2:W-:Y:S04]  /*1910*/  LDGSTS.E.BYPASS.128 [R69], desc[UR14][R64.64], !P0 ;  /* 0x0000000040457fae */ /* 0x0005e8000c101c4e */
[----:B------:R3:W-:Y:S01]  /*1920*/  LDGSTS.E.BYPASS.128 [R89], desc[UR14][R90.64], !P0 ;  /* 0x000000005a597fae */ /* 0x0007e2000c101c4e */
[----:B-1----:R-:W-:-:S03]  /*1930*/  IADD3 R92, P1, R20, UR4, RZ ;  /* 0x00000004145c7c10 */ /* 0x002fc6000ff3e0ff */
[----:B------:R1:W-:Y:S01]  /*1940*/  LDGSTS.E.BYPASS.128 [R88], desc[UR14][R62.64], !P0 ;  /* 0x000000003e587fae */ /* 0x0003e2000c101c4e */
[----:B------:R-:W-:Y:S02]  /*1950*/  IADD3.X R93, R23, UR5, RZ, P1, !PT ;  /* 0x00000005175d7c10 */ /* 0x000fe40008ffe4ff */
[----:B--2---:R-:W-:Y:S02]  /*1960*/  IADD3 R64, P1, R22, UR4, RZ ;  /* 0x0000000416407c10 */ /* 0x004fe4000ff3e0ff */
[----:B---3--:R-:W-:Y:S02]  /*1970*/  LEA R90, R7, UR6, 0x1 ;  /* 0x00000006075a7c11 */ /* 0x008fe4000f8e08ff */
[----:B------:R-:W-:Y:S02]  /*1980*/  IADD3.X R65, R57, UR5, RZ, P1, !PT ;  /* 0x0000000539417c10 */ /* 0x000fe40008ffe4ff */
[----:B------:R-:W-:Y:S01]  /*1990*/  LEA R91, R8, UR6, 0x1 ;  /* 0x00000006085b7c11 */ /* 0x000fe2000f8e08ff */
[----:B------:R2:W-:Y:S01]  /*19a0*/  LDGSTS.E.BYPASS.128 [R90], desc[UR14][R92.64], !P0 ;  /* 0x000000005c5a7fae */ /* 0x0005e2000c101c4e */
[----:B-1----:R-:W-:-:S03]  /*19b0*/  IADD3 R62, P1, R56, UR4, RZ ;  /* 0x00000004383e7c10 */ /* 0x002fc6000ff3e0ff */
[----:B------:R-:W-:Y:S01]  /*19c0*/  LDGSTS.E.BYPASS.128 [R91], desc[UR14][R64.64], !P0 ;  /* 0x00000000405b7fae */ /* 0x000fe2000c101c4e */
[----:B------:R-:W-:Y:S02]  /*19d0*/  IADD3.X R63, R59, UR5, RZ, P1, !PT ;  /* 0x000000053b3f7c10 */ /* 0x000fe40008ffe4ff */
[----:B--2---:R-:W-:Y:S02]  /*19e0*/  LEA R92, R9, UR6, 0x1 ;  /* 0x00000006095c7c11 */ /* 0x004fe4000f8e08ff */
[----:B------:R-:W-:-:S03]  /*19f0*/  LEA R93, R10, UR6, 0x1 ;  /* 0x000000060a5d7c11 */ /* 0x000fc6000f8e08ff */
[----:B------:R1:W-:Y:S02]  /*1a00*/  LDGSTS.E.BYPASS.128 [R92], desc[UR14][R62.64], !P0 ;  /* 0x000000003e5c7fae */ /* 0x0003e4000c101c4e */
[----:B-1----:R-:W-:-:S04]  /*1a10*/  IADD3 R62, P1, R58, UR4, RZ ;  /* 0x000000043a3e7c10 */ /* 0x002fc8000ff3e0ff */
[----:B------:R-:W-:Y:S02]  /*1a20*/  IADD3.X R63, R61, UR5, RZ, P1, !PT ;  /* 0x000000053d3f7c10 */ /* 0x000fe40008ffe4ff */
[----:B------:R-:W-:-:S03]  /*1a30*/  IADD3 R64, P1, R60, UR4, RZ ;  /* 0x000000043c407c10 */ /* 0x000fc6000ff3e0ff */
[----:B------:R-:W-:Y:S01]  /*1a40*/  LDGSTS.E.BYPASS.128 [R93], desc[UR14][R62.64], !P0 ;  /* 0x000000003e5d7fae */ /* 0x000fe2000c101c4e */
[----:B------:R-:W-:Y:S02]  /*1a50*/  IADD3.X R65, R71, UR5, RZ, P1, !PT ;  /* 0x0000000547417c10 */ /* 0x000fe40008ffe4ff */
[----:B------:R-:W-:Y:S01]  /*1a60*/  IADD3 R66, P1, R70, UR4, RZ ;  /* 0x0000000446427c10 */ /* 0x000fe2000ff3e0ff */
[----:B------:R-:W0:Y:S04]  /*1a70*/  LDGDEPBAR ;  /* 0x00000000000079af */ /* 0x000e280000000000 */
[----:B------:R1:W-:Y:S02]  /*1a80*/  LDGSTS.E.BYPASS.128 [R67+0x10000], desc[UR14][R64.64], !P0 ;  /* 0x1000000040437fae */ /* 0x0003e4000c101c4e */
[----:B-1----:R-:W-:-:S02]  /*1a90*/  IADD3.X R67, R73, UR5, RZ, P1, !PT ;  /* 0x0000000549437c10 */ /* 0x002fc40008ffe4ff */
[----:B------:R-:W-:-:S03]  /*1aa0*/  IADD3 R68, P1, R72, UR4, RZ ;  /* 0x0000000448447c10 */ /* 0x000fc6000ff3e0ff */
[----:B------:R1:W-:Y:S02]  /*1ab0*/  LDGSTS.E.BYPASS.128 [R69+0x10000], desc[UR14][R66.64], !P0 ;  /* 0x1000000042457fae */ /* 0x0003e4000c101c4e */
[----:B-1----:R-:W-:Y:S02]  /*1ac0*/  IADD3.X R69, R75, UR5, RZ, P1, !PT ;  /* 0x000000054b457c10 */ /* 0x002fe40008ffe4ff */
[----:B------:R-:W-:Y:S02]  /*1ad0*/  IADD3 R62, P1, R74, UR4, RZ ;  /* 0x000000044a3e7c10 */ /* 0x000fe4000ff3e0ff */
[----:B------:R-:W-:Y:S01]  /*1ae0*/  IADD3 R66, P2, R81, UR4, RZ ;  /* 0x0000000451427c10 */ /* 0x000fe2000ff5e0ff */
[----:B------:R-:W-:Y:S01]  /*1af0*/  LDGSTS.E.BYPASS.128 [R89+0x10000], desc[UR14][R68.64], !P0 ;  /* 0x1000000044597fae */ /* 0x000fe2000c101c4e */
[----:B------:R-:W-:Y:S02]  /*1b00*/  IADD3.X R63, R77, UR5, RZ, P1, !PT ;  /* 0x000000054d3f7c10 */ /* 0x000fe40008ffe4ff */
[----:B------:R-:W-:-:S02]  /*1b10*/  IADD3 R64, P1, R76, UR4, RZ ;  /* 0x000000044c407c10 */ /* 0x000fc4000ff3e0ff */
[----:B------:R-:W-:Y:S01]  /*1b20*/  IADD3.X R67, R84, UR5, RZ, P2, !PT ;  /* 0x0000000554437c10 */ /* 0x000fe200097fe4ff */
[----:B------:R1:W-:Y:S01]  /*1b30*/  LDGSTS.E.BYPASS.128 [R88+0x10000], desc[UR14][R62.64], !P0 ;  /* 0x100000003e587fae */ /* 0x0003e2000c101c4e */
[----:B------:R-:W-:-:S05]  /*1b40*/  IADD3.X R65, R79, UR5, RZ, P1, !PT ;  /* 0x000000054f417c10 */ /* 0x000fca0008ffe4ff */
[----:B------:R-:W-:Y:S01]  /*1b50*/  LDGSTS.E.BYPASS.128 [R90+0x10000], desc[UR14][R64.64], !P0 ;  /* 0x10000000405a7fae */ /* 0x000fe2000c101c4e */
[----:B-1----:R-:W-:-:S04]  /*1b60*/  IADD3 R62, P1, R78, UR4, RZ ;  /* 0x000000044e3e7c10 */ /* 0x002fc8000ff3e0ff */
[----:B------:R-:W-:Y:S02]  /*1b70*/  IADD3.X R63, R82, UR5, RZ, P1, !PT ;  /* 0x00000005523f7c10 */ /* 0x000fe40008ffe4ff */
[----:B------:R-:W-:Y:S01]  /*1b80*/  IADD3 R68, P1, R80, UR4, RZ ;  /* 0x0000000450447c10 */ /* 0x000fe2000ff3e0ff */
[----:B------:R-:W-:Y:S02]  /*1b90*/  UIADD3 UR4, UP0, UR4, 0x100, URZ ;  /* 0x0000010004047890 */ /* 0x000fe4000ff1e03f */
[----:B------:R1:W-:Y:S01]  /*1ba0*/  LDGSTS.E.BYPASS.128 [R91+0x10000], desc[UR14][R62.64], !P0 ;  /* 0x100000003e5b7fae */ /* 0x0003e2000c101c4e */
[----:B------:R-:W-:Y:S01]  /*1bb0*/  IADD3.X R69, R83, UR5, RZ, P1, !PT ;  /* 0x0000000553457c10 */ /* 0x000fe20008ffe4ff */
[----:B------:R-:W-:-:S04]  /*1bc0*/  UIADD3.X UR5, URZ, UR5, URZ, UP0, !UPT ;  /* 0x000000053f057290 */ /* 0x000fc800087fe43f */
[----:B------:R2:W-:Y:S04]  /*1bd0*/  LDGSTS.E.BYPASS.128 [R92+0x10000], desc[UR14][R68.64], !P0 ;  /* 0x10000000445c7fae */ /* 0x0005e8000c101c4e */
[----:B------:R2:W-:Y:S01]  /*1be0*/  LDGSTS.E.BYPASS.128 [R93+0x10000], desc[UR14][R66.64], !P0 ;  /* 0x10000000425d7fae */ /* 0x0005e2000c101c4e */
[----:B------:R-:W-:Y:S01]  /*1bf0*/  ISETP.GE.U32.AND P0, PT, R87, 0xb80, PT ;  /* 0x00000b805700780c */ /* 0x000fe20003f06070 */
[----:B-1----:R-:W-:Y:S02]  /*1c00*/  IMAD.MOV.U32 R62, RZ, RZ, R87 ;  /* 0x000000ffff3e7224 */ /* 0x002fe400078e0057 */
[----:B------:R-:W0:Y:S10]  /*1c10*/  LDGDEPBAR ;  /* 0x00000000000079af */ /* 0x000e340000000000 */
[----:B--2---:R-:W-:Y:S05]  /*1c20*/  @!P0 BRA `(.L_x_0) ;  /* 0xfffffff400ec8947 */ /* 0x004fea000383ffff */
[----:B------:R-:W-:Y:S02]  /*1c30*/  WARPGROUP.DEPBAR.LE gsb0, 0x0 ;  /* 0x00008000000079c5 */ /* 0x000fe40000010000 */
[----:B------:R-:W-:Y:S01]  /*1c40*/  LOP3.LUT R86, R86, 0x3, RZ, 0xc0, !PT ;  /* 0x0000000356567812 */ /* 0x000fe200078ec0ff */
[----:B------:R-:W-:-:S04]  /*1c50*/  DEPBAR.LE SB0, 0x0 ;  /* 0x000080000000791a */ /* 0x000fc80000000000 */
[--C-:B------:R-:W-:Y:S01]  /*1c60*/  SHF.R.U32.HI R3, RZ, 0x2, R0.reuse ;  /* 0x00000002ff037819 */ /* 0x100fe20000011600 */
[----:B------:R-:W-:Y:S01]  /*1c70*/  IMAD.SHL.U32 R4, R0, 0x2, RZ ;  /* 0x0000000200047824 */ /* 0x000fe200078e00ff */
[----:B------:R-:W-:Y:S01]  /*1c80*/  SHF.R.U32.HI R5, RZ, 0x3, R0 ;  /* 0x00000003ff057819 */ /* 0x000fe20000011600 */
[----:B------:R-:W-:Y:S01]  /*1c90*/  IMAD.SHL.U32 R6, R86, 0x10, RZ ;  /* 0x0000001056067824 */ /* 0x000fe200078e00ff */
[----:B------:R-:W-:Y:S02]  /*1ca0*/  SGXT.U32 R3, R3, 0x3 ;  /* 0x000000030303781a */ /* 0x000fe40000000000 */
[----:B------:R-:W-:Y:S02]  /*1cb0*/  CS2R R16, SRZ ;  /* 0x0000000000107805 */ /* 0x000fe4000001ff00 */
[----:B------:R-:W-:Y:S02]  /*1cc0*/  LOP3.LUT R4, R4, 0x6, RZ, 0xc0, !PT ;  /* 0x0000000604047812 */ /* 0x000fe400078ec0ff */
[----:B------:R-:W-:-:S02]  /*1cd0*/  CS2R R18, SRZ ;  /* 0x0000000000127805 */ /* 0x000fc4000001ff00 */
[----:B------:R-:W-:Y:S02]  /*1ce0*/  LOP3.LUT R3, R6, R3, RZ, 0xfc, !PT ;  /* 0x0000000306037212 */ /* 0x000fe400078efcff */
[----:B------:R-:W-:Y:S02]  /*1cf0*/  SGXT.U32 R6, R5, 0x4 ;  /* 0x000000040506781a */ /* 0x000fe40000000000 */
[----:B------:R-:W-:Y:S01]  /*1d00*/  LOP3.LUT R57, R2, 0x38, R13, 0xf8, !PT ;  /* 0x0000003802397812 */ /* 0x000fe200078ef80d */
[----:B------:R-:W-:Y:S01]  /*1d10*/  IMAD R3, R3, 0x48, R4 ;  /* 0x0000004803037824 */ /* 0x000fe200078e0204 */
[----:B------:R-:W-:Y:S01]  /*1d20*/  LOP3.LUT R56, R6, R11, RZ, 0xfc, !PT ;  /* 0x0000000b06387212 */ /* 0x000fe200078efcff */
[----:B------:R-:W1:Y:S01]  /*1d30*/  LDC.64 R4, c[0x0][0x210] ;  /* 0x00008400ff047b82 */ /* 0x000e620000000a00 */
[----:B------:R-:W-:Y:S02]  /*1d40*/  ISETP.GE.AND P0, PT, R57, 0x40, PT ;  /* 0x000000403900780c */ /* 0x000fe40003f06270 */
[----:B------:R-:W-:-:S05]  /*1d50*/  LEA R6, R3, UR10, 0x2 ;  /* 0x0000000a03067c11 */ /* 0x000fca000f8e10ff */
[----:B------:R-:W-:Y:S01]  /*1d60*/  BAR.SYNC.DEFER_BLOCKING 0x0 ;  /* 0x0000000000007b1d */ /* 0x000fe20000010000 */
[C---:B------:R-:W-:Y:S02]  /*1d70*/  ISETP.LT.AND P1, PT, R56.reuse, 0x1000, !P0 ;  /* 0x000010003800780c */ /* 0x040fe40004721270 */
[----:B------:R-:W-:Y:S02]  /*1d80*/  CS2R R20, SRZ ;  /* 0x0000000000147805 */ /* 0x000fe4000001ff00 */
[----:B------:R-:W-:Y:S01]  /*1d90*/  CS2R R22, SRZ ;  /* 0x0000000000167805 */ /* 0x000fe2000001ff00 */
[----:B-1----:R-:W-:Y:S01]  /*1da0*/  IMAD.WIDE R2, R57, 0x2, R4 ;  /* 0x0000000239027825 */ /* 0x002fe200078e0204 */
[----:B------:R-:W-:Y:S04]  /*1db0*/  STS.64 [R6], R24 ;  /* 0x0000001806007388 */ /* 0x000fe80000000a00 */
[----:B------:R-:W-:Y:S04]  /*1dc0*/  STS.64 [R6+0x900], R26 ;  /* 0x0009001a06007388 */ /* 0x000fe80000000a00 */
[----:B------:R-:W-:Y:S04]  /*1dd0*/  STS.64 [R6+0x20], R28 ;  /* 0x0000201c06007388 */ /* 0x000fe80000000a00 */
[----:B------:R-:W-:Y:S04]  /*1de0*/  STS.64 [R6+0x920], R30 ;  /* 0x0009201e06007388 */ /* 0x000fe80000000a00 */
[----:B------:R-:W-:Y:S04]  /*1df0*/  STS.64 [R6+0x40], R32 ;  /* 0x0000402006007388 */ /* 0x000fe80000000a00 */
[----:B------:R-:W-:Y:S04]  /*1e00*/  STS.64 [R6+0x940], R34 ;  /* 0x0009402206007388 */ /* 0x000fe80000000a00 */
[----:B------:R-:W-:Y:S04]  /*1e10*/  STS.64 [R6+0x60], R36 ;  /* 0x0000602406007388 */ /* 0x000fe80000000a00 */
[----:B------:R1:W-:Y:S04]  /*1e20*/  STS.64 [R6+0x960], R38 ;  /* 0x0009602606007388 */ /* 0x0003e80000000a00 */
[----:B------:R-:W-:Y:S04]  /*1e30*/  STS.64 [R6+0x80], R40 ;  /* 0x0000802806007388 */ /* 0x000fe80000000a00 */
[----:B------:R-:W-:Y:S04]  /*1e40*/  STS.64 [R6+0x980], R42 ;  /* 0x0009802a06007388 */ /* 0x000fe80000000a00 */
[----:B------:R-:W-:Y:S04]  /*1e50*/  STS.64 [R6+0xa0], R44 ;  /* 0x0000a02c06007388 */ /* 0x000fe80000000a00 */
[----:B------:R-:W-:Y:S04]  /*1e60*/  STS.64 [R6+0x9a0], R46 ;  /* 0x0009a02e06007388 */ /* 0x000fe80000000a00 */
[----:B------:R-:W-:Y:S04]  /*1e70*/  STS.64 [R6+0xc0], R48 ;  /* 0x0000c03006007388 */ /* 0x000fe80000000a00 */
[----:B------:R-:W-:Y:S04]  /*1e80*/  STS.64 [R6+0x9c0], R50 ;  /* 0x0009c03206007388 */ /* 0x000fe80000000a00 */
[----:B------:R-:W-:Y:S04]  /*1e90*/  STS.64 [R6+0xe0], R52 ;  /* 0x0000e03406007388 */ /* 0x000fe80000000a00 */
[----:B------:R2:W-:Y:S01]  /*1ea0*/  STS.64 [R6+0x9e0], R54 ;  /* 0x0009e03606007388 */ /* 0x0005e20000000a00 */
[----:B------:R-:W-:Y:S01]  /*1eb0*/  BAR.SYNC.DEFER_BLOCKING 0x0 ;  /* 0x0000000000007b1d */ /* 0x000fe20000010000 */
[----:B-1----:R-:W-:-:S04]  /*1ec0*/  LOP3.LUT R38, R56, 0x10, RZ, 0xfc, !PT ;  /* 0x0000001038267812 */ /* 0x002fc800078efcff */
[----:B------:R-:W-:Y:S01]  /*1ed0*/  ISETP.LT.AND P2, PT, R38, 0x1000, !P0 ;  /* 0x000010002600780c */ /* 0x000fe20004741270 */
[----:B------:R-:W3:-:S12]  /*1ee0*/  @P1 LDG.E.EL.128 R16, desc[UR14][R2.64] ;  /* 0x0000000e02101981 */ /* 0x000ed8000c2e1d00 */
[----:B------:R-:W4:Y:S01]  /*1ef0*/  @P2 LDG.E.EL.128 R20, desc[UR14][R2.64] ;  /* 0x0000000e02142981 */ /* 0x000f22000c2e1d00 */
[C---:B------:R-:W-:Y:S02]  /*1f00*/  LOP3.LUT R24, R56.reuse, 0x20, RZ, 0xfc, !PT ;  /* 0x0000002038187812 */ /* 0x040fe400078efcff */
[----:B------:R-:W-:Y:S02]  /*1f10*/  CS2R R4, SRZ ;  /* 0x0000000000047805 */ /* 0x000fe4000001ff00 */
[----:B------:R-:W-:Y:S02]  /*1f20*/  LOP3.LUT R36, R56, 0x30, RZ, 0xfc, !PT ;  /* 0x0000003038247812 */ /* 0x000fe400078efcff */
[----:B--2---:R-:W-:Y:S02]  /*1f30*/  CS2R R6, SRZ ;  /* 0x0000000000067805 */ /* 0x004fe4000001ff00 */
[----:B------:R-:W-:Y:S02]  /*1f40*/  ISETP.LT.AND P3, PT, R24, 0x1000, !P0 ;  /* 0x000010001800780c */ /* 0x000fe40004761270 */
[----:B------:R-:W-:-:S02]  /*1f50*/  CS2R R8, SRZ ;  /* 0x0000000000087805 */ /* 0x000fc4000001ff00 */
[----:B------:R-:W-:Y:S02]  /*1f60*/  ISETP.LT.AND P0, PT, R36, 0x1000, !P0 ;  /* 0x000010002400780c */ /* 0x000fe40004701270 */
[----:B------:R-:W-:-:S07]  /*1f70*/  CS2R R10, SRZ ;  /* 0x00000000000a7805 */ /* 0x000fce000001ff00 */
[----:B------:R-:W2:Y:S04]  /*1f80*/  @P3 LDG.E.EL.128 R4, desc[UR14][R2.64] ;  /* 0x0000000e02043981 */ /* 0x000ea8000c2e1d00 */
[----:B------:R1:W5:Y:S01]  /*1f90*/  @P0 LDG.E.EL.128 R8, desc[UR14][R2.64] ;  /* 0x0000000e02080981 */ /* 0x000362000c2e1d00 */
[----:B------:R-:W-:Y:S01]  /*1fa0*/  SHF.R.U32.HI R0, RZ, 0x3, R0 ;  /* 0x00000003ff007819 */ /* 0x000fe20000011600 */
[----:B------:R-:W-:Y:S01]  /*1fb0*/  IMAD.SHL.U32 R15, R86, 0x4, RZ ;  /* 0x00000004560f7824 */ /* 0x000fe200078e00ff */
[----:B------:R-:W-:Y:S01]  /*1fc0*/  LOP3.LUT R13, R13, 0x38, RZ, 0xc0, !PT ;  /* 0x000000380d0d7812 */ /* 0x000fe200078ec0ff */
[--C-:B------:R-:W-:Y:S01]  /*1fd0*/  IMAD R37, R56, 0x40, R57.reuse ;  /* 0x0000004038257824 */ /* 0x100fe200078e0239 */
[----:B------:R-:W-:Y:S01]  /*1fe0*/  SGXT.U32 R0, R0, 0x2 ;  /* 0x000000020000781a */ /* 0x000fe20000000000 */
[----:B------:R-:W-:-:S03]  /*1ff0*/  IMAD R36, R36, 0x40, R57 ;  /* 0x0000004024247824 */ /* 0x000fc600078e0239 */
[----:B------:R-:W-:Y:S01]  /*2000*/  LOP3.LUT R0, R15, R0, RZ, 0xfc, !PT ;  /* 0x000000000f007212 */ /* 0x000fe200078efcff */
[--C-:B-1----:R-:W-:Y:S02]  /*2010*/  IMAD R2, R24, 0x40, R57.reuse ;  /* 0x0000004018027824 */ /* 0x102fe400078e0239 */
[----:B------:R-:W-:Y:S02]  /*2020*/  IMAD R3, R38, 0x40, R57 ;  /* 0x0000004026037824 */ /* 0x000fe400078e0239 */
[----:B------:R-:W-:-:S05]  /*2030*/  IMAD R0, R0, 0x48, R13 ;  /* 0x0000004800007824 */ /* 0x000fca00078e020d */
[----:B------:R-:W-:-:S05]  /*2040*/  LEA R0, R0, UR10, 0x2 ;  /* 0x0000000a00007c11 */ /* 0x000fca000f8e10ff */
[----:B------:R-:W1:Y:S04]  /*2050*/  LDS.128 R32, [R0] ;  /* 0x0000000000207984 */ /* 0x000e680000000c00 */
[----:B------:R-:W1:Y:S04]  /*2060*/  LDS.128 R28, [R0+0x10] ;  /* 0x00001000001c7984 */ /* 0x000e680000000c00 */
[----:B------:R-:W1:Y:S04]  /*2070*/  LDS.128 R12, [R0+0x1200] ;  /* 0x00120000000c7984 */ /* 0x000e680000000c00 */
[----:B------:R-:W1:Y:S01]  /*2080*/  LDS.128 R24, [R0+0x1210] ;  /* 0x0012100000187984 */ /* 0x000e620000000c00 */
[C---:B---3--:R-:W-:Y:S01]  /*2090*/  PRMT R38, R16.reuse, 0x7632, R38 ;  /* 0x0000763210267816 */ /* 0x048fe20000000026 */
[----:B------:R-:W-:Y:S01]  /*20a0*/  IMAD.U32 R39, R16, 0x10000, RZ ;  /* 0x0001000010277824 */ /* 0x000fe200078e00ff */
[C---:B------:R-:W-:Y:S01]  /*20b0*/  PRMT R16, R17.reuse, 0x7632, R16 ;  /* 0x0000763211107816 */ /* 0x040fe20000000010 */
[----:B------:R-:W-:Y:S01]  /*20c0*/  IMAD.U32 R41, R17, 0x10000, RZ ;  /* 0x0001000011297824 */ /* 0x000fe200078e00ff */
[C---:B------:R-:W-:Y:S01]  /*20d0*/  PRMT R17, R18.reuse, 0x7632, R17 ;  /* 0x0000763212117816 */ /* 0x040fe20000000011 */
[----:B------:R-:W-:Y:S01]  /*20e0*/  IMAD.U32 R43, R18, 0x10000, RZ ;  /* 0x00010000122b7824 */ /* 0x000fe200078e00ff */
[----:B------:R-:W-:Y:S01]  /*20f0*/  PRMT R18, R19, 0x7632, R18 ;  /* 0x0000763213127816 */ /* 0x000fe20000000012 */
[----:B------:R-:W-:-:S02]  /*2100*/  IMAD.U32 R16, R16, 0x10000, RZ ;  /* 0x0001000010107824 */ /* 0x000fc400078e00ff */
[----:B-1----:R-:W-:Y:S01]  /*2110*/  FADD R39, R32, R39 ;  /* 0x0000002720277221 */ /* 0x002fe20000000000 */
[----:B------:R-:W-:Y:S02]  /*2120*/  IMAD.U32 R19, R19, 0x10000, RZ ;  /* 0x0001000013137824 */ /* 0x000fe400078e00ff */
[----:B------:R-:W-:Y:S01]  /*2130*/  FADD R34, R34, R41 ;  /* 0x0000002922227221 */ /* 0x000fe20000000000 */
[--C-:B------:R-:W-:Y:S01]  /*2140*/  FADD R35, R35, R16.reuse ;  /* 0x0000001023237221 */ /* 0x100fe20000000000 */
[----:B------:R-:W-:Y:S01]  /*2150*/  IMAD.U32 R32, R17, 0x10000, RZ ;  /* 0x0001000011207824 */ /* 0x000fe200078e00ff */
[----:B----4-:R-:W-:Y:S01]  /*2160*/  PRMT R16, R20, 0x7632, R16 ;  /* 0x0000763214107816 */ /* 0x010fe20000000010 */
[----:B------:R-:W-:Y:S01]  /*2170*/  IMAD.U32 R18, R18, 0x10000, RZ ;  /* 0x0001000012127824 */ /* 0x000fe200078e00ff */
[----:B------:R-:W-:Y:S01]  /*2180*/  PRMT R17, R21, 0x7632, R17 ;  /* 0x0000763215117816 */ /* 0x000fe20000000011 */
[----:B------:R-:W-:Y:S02]  /*2190*/  IMAD.U32 R38, R38, 0x10000, RZ ;  /* 0x0001000026267824 */ /* 0x000fe400078e00ff */
[--C-:B------:R-:W-:Y:S01]  /*21a0*/  FADD R40, R30, R19.reuse ;  /* 0x000000131e287221 */ /* 0x100fe20000000000 */
[--C-:B------:R-:W-:Y:S01]  /*21b0*/  FADD R41, R31, R18.reuse ;  /* 0x000000121f297221 */ /* 0x100fe20000000000 */
[----:B------:R-:W-:Y:S01]  /*21c0*/  IMAD.U32 R31, R20, 0x10000, RZ ;  /* 0x00010000141f7824 */ /* 0x000fe200078e00ff */
[----:B------:R-:W-:Y:S01]  /*21d0*/  PRMT R18, R22, 0x7632, R18 ;  /* 0x0000763216127816 */ /* 0x000fe20000000012 */
[----:B------:R-:W-:Y:S01]  /*21e0*/  IMAD.U32 R16, R16, 0x10000, RZ ;  /* 0x0001000010107824 */ /* 0x000fe200078e00ff */
[----:B------:R-:W-:Y:S01]  /*21f0*/  PRMT R19, R23, 0x7632, R19 ;  /* 0x0000763217137816 */ /* 0x000fe20000000013 */
[----:B------:R-:W-:-:S02]  /*2200*/  IMAD.U32 R21, R21, 0x10000, RZ ;  /* 0x0001000015157824 */ /* 0x000fc400078e00ff */
[----:B------:R-:W-:Y:S01]  /*2210*/  FADD R38, R33, R38 ;  /* 0x0000002621267221 */ /* 0x000fe20000000000 */
[----:B------:R-:W-:Y:S02]  /*2220*/  IMAD.U32 R20, R17, 0x10000, RZ ;  /* 0x0001000011147824 */ /* 0x000fe400078e00ff */
[----:B------:R-:W-:Y:S01]  /*2230*/  FADD R42, R13, R16 ;  /* 0x000000100d2a7221 */ /* 0x000fe20000000000 */
[----:B------:R-:W-:Y:S02]  /*2240*/  IMAD.U32 R23, R23, 0x10000, RZ ;  /* 0x0001000017177824 */ /* 0x000fe400078e00ff */
[----:B------:R-:W-:Y:S01]  /*2250*/  FADD R31, R12, R31 ;  /* 0x0000001f0c1f7221 */ /* 0x000fe20000000000 */
[----:B------:R-:W-:Y:S02]  /*2260*/  IMAD.U32 R33, R22, 0x10000, RZ ;  /* 0x0001000016217824 */ /* 0x000fe400078e00ff */
[----:B------:R-:W-:Y:S01]  /*2270*/  FADD R17, R14, R21 ;  /* 0x000000150e117221 */ /* 0x000fe20000000000 */
[----:B------:R-:W-:Y:S01]  /*2280*/  FADD R44, R15, R20 ;  /* 0x000000140f2c7221 */ /* 0x000fe20000000000 */
[----:B------:R-:W-:Y:S01]  /*2290*/  IMAD.U32 R18, R18, 0x10000, RZ ;  /* 0x0001000012127824 */ /* 0x000fe200078e00ff */
[----:B------:R-:W1:Y:S01]  /*22a0*/  LDS.128 R12, [R0+0x2400] ;  /* 0x00240000000c7984 */ /* 0x000e620000000c00 */
[----:B------:R-:W-:-:S02]  /*22b0*/  IMAD.U32 R16, R19, 0x10000, RZ ;  /* 0x0001000013107824 */ /* 0x000fc400078e00ff */
[----:B------:R-:W-:Y:S01]  /*22c0*/  FADD R24, R24, R33 ;  /* 0x0000002118187221 */ /* 0x000fe20000000000 */
[----:B------:R-:W-:Y:S01]  /*22d0*/  FADD R26, R26, R23 ;  /* 0x000000171a1a7221 */ /* 0x000fe20000000000 */
[----:B------:R-:W-:Y:S01]  /*22e0*/  FADD R43, R28, R43 ;  /* 0x0000002b1c2b7221 */ /* 0x000fe20000000000 */
[----:B------:R-:W-:Y:S01]  /*22f0*/  FADD R30, R29, R32 ;  /* 0x000000201d1e7221 */ /* 0x000fe20000000000 */
[----:B------:R-:W3:Y:S01]  /*2300*/  LDS.128 R20, [R0+0x2410] ;  /* 0x0024100000147984 */ /* 0x000ee20000000c00 */
[----:B------:R-:W-:Y:S01]  /*2310*/  F2FP.BF16.F32.PACK_AB R33, R35, R34 ;  /* 0x000000222321723e */ /* 0x000fe200000010ff */
[----:B------:R-:W4:Y:S01]  /*2320*/  LDC.64 R28, c[0x0][0x228] ;  /* 0x00008a00ff1c7b82 */ /* 0x000f220000000a00 */
[----:B------:R-:W-:Y:S01]  /*2330*/  F2FP.BF16.F32.PACK_AB R35, R41, R40 ;  /* 0x000000282923723e */ /* 0x000fe200000010ff */
[----:B------:R-:W-:Y:S01]  /*2340*/  FADD R25, R25, R18 ;  /* 0x0000001219197221 */ /* 0x000fe20000000000 */
[----:B------:R-:W-:Y:S01]  /*2350*/  FADD R27, R27, R16 ;  /* 0x000000101b1b7221 */ /* 0x000fe20000000000 */
[----:B------:R-:W-:Y:S01]  /*2360*/  F2FP.BF16.F32.PACK_AB R41, R44, R17 ;  /* 0x000000112c29723e */ /* 0x000fe200000010ff */
[----:B--2---:R-:W-:Y:S01]  /*2370*/  IMAD.U32 R45, R5, 0x10000, RZ ;  /* 0x00010000052d7824 */ /* 0x004fe200078e00ff */
[----:B------:R-:W2:Y:S01]  /*2380*/  LDS.128 R16, [R0+0x3600] ;  /* 0x0036000000107984 */ /* 0x000ea20000000c00 */
[----:B------:R-:W-:Y:S01]  /*2390*/  F2FP.BF16.F32.PACK_AB R34, R30, R43 ;  /* 0x0000002b1e22723e */ /* 0x000fe200000010ff */
[----:B------:R-:W-:Y:S01]  /*23a0*/  IMAD.U32 R47, R6, 0x10000, RZ ;  /* 0x00010000062f7824 */ /* 0x000fe200078e00ff */
[----:B------:R-:W-:Y:S01]  /*23b0*/  F2FP.BF16.F32.PACK_AB R40, R42, R31 ;  /* 0x0000001f2a28723e */ /* 0x000fe200000010ff */
[----:B------:R-:W-:Y:S01]  /*23c0*/  IMAD.U32 R49, R7, 0x10000, RZ ;  /* 0x0001000007317824 */ /* 0x000fe200078e00ff */
[----:B------:R-:W-:-:S02]  /*23d0*/  F2FP.BF16.F32.PACK_AB R42, R25, R24 ;  /* 0x00000018192a723e */ /* 0x000fc400000010ff */
[----:B------:R-:W-:Y:S02]  /*23e0*/  F2FP.BF16.F32.PACK_AB R43, R27, R26 ;  /* 0x0000001a1b2b723e */ /* 0x000fe400000010ff */
[----:B------:R5:W2:Y:S01]  /*23f0*/  LDS.128 R24, [R0+0x3610] ;  /* 0x0036100000187984 */ /* 0x000aa20000000c00 */
[----:B------:R-:W-:Y:S02]  /*2400*/  F2FP.BF16.F32.PACK_AB R32, R38, R39 ;  /* 0x000000272620723e */ /* 0x000fe400000010ff */
[----:B-----5:R-:W-:Y:S01]  /*2410*/  PRMT R0, R9, 0x7632, R0 ;  /* 0x0000763209007816 */ /* 0x020fe20000000000 */
[----:B----4-:R-:W-:-:S04]  /*2420*/  IMAD.WIDE R38, R3, 0x2, R28 ;  /* 0x0000000203267825 */ /* 0x010fc800078e021c */
[----:B------:R-:W-:-:S04]  /*2430*/  IMAD.WIDE R30, R37, 0x2, R28 ;  /* 0x00000002251e7825 */ /* 0x000fc800078e021c */
[----:B------:R-:W-:Y:S01]  /*2440*/  IMAD.WIDE R2, R2, 0x2, R28 ;  /* 0x0000000202027825 */ /* 0x000fe200078e021c */
[----:B------:R4:W-:Y:S03]  /*2450*/  @P1 STG.E.128 desc[UR14][R30.64], R32 ;  /* 0x000000201e001986 */ /* 0x0009e6000c101d0e */
[----:B-1----:R-:W-:Y:S01]  /*2460*/  FADD R14, R14, R45 ;  /* 0x0000002d0e0e7221 */ /* 0x002fe20000000000 */
[----:B------:R-:W-:Y:S01]  /*2470*/  IMAD.WIDE R28, R36, 0x2, R28 ;  /* 0x00000002241c7825 */ /* 0x000fe200078e021c */
[----:B------:R-:W-:-:S03]  /*2480*/  PRMT R36, R4, 0x7632, R36 ;  /* 0x0000763204247816 */ /* 0x000fc60000000024 */
[----:B---3--:R-:W-:Y:S01]  /*2490*/  FADD R20, R20, R47 ;  /* 0x0000002f14147221 */ /* 0x008fe20000000000 */
[----:B------:R-:W-:Y:S01]  /*24a0*/  FADD R22, R22, R49 ;  /* 0x0000003116167221 */ /* 0x000fe20000000000 */
[----:B------:R-:W-:Y:S01]  /*24b0*/  IMAD.U32 R37, R4, 0x10000, RZ ;  /* 0x0001000004257824 */ /* 0x000fe200078e00ff */
[----:B------:R-:W-:Y:S01]  /*24c0*/  PRMT R4, R5, 0x7632, R4 ;  /* 0x0000763205047816 */ /* 0x000fe20000000004 */
[----:B------:R-:W-:Y:S01]  /*24d0*/  IMAD.U32 R36, R36, 0x10000, RZ ;  /* 0x0001000024247824 */ /* 0x000fe200078e00ff */
[----:B------:R-:W-:Y:S01]  /*24e0*/  PRMT R5, R6, 0x7632, R5 ;  /* 0x0000763206057816 */ /* 0x000fe20000000005 */
[----:B------:R-:W-:Y:S01]  /*24f0*/  IMAD.U32 R0, R0, 0x10000, RZ ;  /* 0x0001000000007824 */ /* 0x000fe200078e00ff */
[----:B------:R-:W-:Y:S01]  /*2500*/  PRMT R6, R7, 0x7632, R6 ;  /* 0x0000763207067816 */ /* 0x000fe20000000006 */
[----:B------:R-:W-:Y:S01]  /*2510*/  IMAD.U32 R4, R4, 0x10000, RZ ;  /* 0x0001000004047824 */ /* 0x000fe200078e00ff */
[----:B------:R-:W-:Y:S01]  /*2520*/  PRMT R7, R8, 0x7632, R7 ;  /* 0x0000763208077816 */ /* 0x000fe20000000007 */
[----:B------:R-:W-:Y:S01]  /*2530*/  FADD R12, R12, R37 ;  /* 0x000000250c0c7221 */ /* 0x000fe20000000000 */
[----:B------:R-:W-:Y:S01]  /*2540*/  FADD R13, R13, R36 ;  /* 0x000000240d0d7221 */ /* 0x000fe20000000000 */
[----:B------:R-:W-:-:S02]  /*2550*/  IMAD.U32 R6, R6, 0x10000, RZ ;  /* 0x0001000006067824 */ /* 0x000fc400078e00ff */
[----:B--2---:R-:W-:Y:S01]  /*2560*/  FADD R19, R19, R0 ;  /* 0x0000000013137221 */ /* 0x004fe20000000000 */
[----:B----4-:R-:W-:Y:S01]  /*2570*/  IMAD.U32 R31, R8, 0x10000, RZ ;  /* 0x00010000081f7824 */ /* 0x010fe200078e00ff */
[C---:B------:R-:W-:Y:S01]  /*2580*/  PRMT R8, R10.reuse, 0x7632, R8 ;  /* 0x000076320a087816 */ /* 0x040fe20000000008 */
[----:B------:R-:W-:Y:S01]  /*2590*/  IMAD.U32 R35, R10, 0x10000, RZ ;  /* 0x000100000a237824 */ /* 0x000fe200078e00ff */
[----:B------:R1:W-:Y:S01]  /*25a0*/  @P2 STG.E.128 desc[UR14][R38.64], R40 ;  /* 0x0000002826002986 */ /* 0x0003e2000c101d0e */
[----:B------:R-:W-:Y:S02]  /*25b0*/  IMAD.U32 R10, R5, 0x10000, RZ ;  /* 0x00010000050a7824 */ /* 0x000fe400078e00ff */
[----:B------:R-:W-:Y:S01]  /*25c0*/  FADD R5, R15, R4 ;  /* 0x000000040f057221 */ /* 0x000fe20000000000 */
[----:B------:R-:W-:Y:S01]  /*25d0*/  IMAD.U32 R33, R9, 0x10000, RZ ;  /* 0x0001000009217824 */ /* 0x000fe200078e00ff */
[----:B------:R-:W-:Y:S01]  /*25e0*/  PRMT R9, R11, 0x7632, R9 ;  /* 0x000076320b097816 */ /* 0x000fe20000000009 */
[----:B------:R-:W-:-:S02]  /*25f0*/  IMAD.U32 R4, R7, 0x10000, RZ ;  /* 0x0001000007047824 */ /* 0x000fc400078e00ff */
[----:B------:R-:W-:Y:S01]  /*2600*/  FADD R21, R21, R10 ;  /* 0x0000000a15157221 */ /* 0x000fe20000000000 */
[----:B------:R-:W-:Y:S01]  /*2610*/  FADD R7, R23, R6 ;  /* 0x0000000617077221 */ /* 0x000fe20000000000 */
[----:B------:R-:W-:Y:S02]  /*2620*/  IMAD.U32 R11, R11, 0x10000, RZ ;  /* 0x000100000b0b7824 */ /* 0x000fe400078e00ff */
[----:B------:R-:W-:Y:S01]  /*2630*/  FADD R17, R17, R4 ;  /* 0x0000000411117221 */ /* 0x000fe20000000000 */
[----:B------:R-:W-:Y:S01]  /*2640*/  IMAD.U32 R8, R8, 0x10000, RZ ;  /* 0x0001000008087824 */ /* 0x000fe200078e00ff */
[----:B------:R-:W-:Y:S01]  /*2650*/  F2FP.BF16.F32.PACK_AB R4, R13, R12 ;  /* 0x0000000c0d04723e */ /* 0x000fe200000010ff */
[----:B------:R-:W-:Y:S01]  /*2660*/  IMAD.U32 R0, R9, 0x10000, RZ ;  /* 0x0001000009007824 */ /* 0x000fe200078e00ff */
[----:B------:R-:W-:Y:S01]  /*2670*/  F2FP.BF16.F32.PACK_AB R5, R5, R14 ;  /* 0x0000000e0505723e */ /* 0x000fe200000010ff */
[----:B------:R-:W-:Y:S01]  /*2680*/  FADD R16, R16, R31 ;  /* 0x0000001f10107221 */ /* 0x000fe20000000000 */
[----:B------:R-:W-:Y:S01]  /*2690*/  F2FP.BF16.F32.PACK_AB R6, R21, R20 ;  /* 0x000000141506723e */ /* 0x000fe200000010ff */
[----:B------:R-:W-:Y:S01]  /*26a0*/  FADD R18, R18, R33 ;  /* 0x0000002112127221 */ /* 0x000fe20000000000 */
[----:B------:R-:W-:Y:S01]  /*26b0*/  F2FP.BF16.F32.PACK_AB R7, R7, R22 ;  /* 0x000000160707723e */ /* 0x000fe200000010ff */
[----:B------:R-:W-:Y:S01]  /*26c0*/  FADD R24, R24, R35 ;  /* 0x0000002318187221 */ /* 0x000fe20000000000 */
[----:B------:R-:W-:Y:S01]  /*26d0*/  FADD R11, R26, R11 ;  /* 0x0000000b1a0b7221 */ /* 0x000fe20000000000 */
[----:B------:R-:W-:Y:S01]  /*26e0*/  FADD R25, R25, R8 ;  /* 0x0000000819197221 */ /* 0x000fe20000000000 */
[----:B------:R-:W-:Y:S01]  /*26f0*/  FADD R0, R27, R0 ;  /* 0x000000001b007221 */ /* 0x000fe20000000000 */
[----:B------:R1:W-:Y:S01]  /*2700*/  @P3 STG.E.128 desc[UR14][R2.64], R4 ;  /* 0x0000000402003986 */ /* 0x0003e2000c101d0e */
[----:B------:R-:W-:-:S02]  /*2710*/  F2FP.BF16.F32.PACK_AB R8, R17, R16 ;  /* 0x000000101108723e */ /* 0x000fc400000010ff */
[----:B------:R-:W-:Y:S02]  /*2720*/  F2FP.BF16.F32.PACK_AB R9, R19, R18 ;  /* 0x000000121309723e */ /* 0x000fe400000010ff */
[----:B------:R-:W-:Y:S02]  /*2730*/  F2FP.BF16.F32.PACK_AB R10, R25, R24 ;  /* 0x00000018190a723e */ /* 0x000fe400000010ff */
[----:B------:R-:W-:Y:S01]  /*2740*/  F2FP.BF16.F32.PACK_AB R11, R0, R11 ;  /* 0x0000000b000b723e */ /* 0x000fe200000010ff */
[----:B------:R-:W-:Y:S06]  /*2750*/  @!P0 EXIT ;  /* 0x000000000000894d */ /* 0x000fec0003800000 */
[----:B------:R-:W-:Y:S01]  /*2760*/  STG.E.128 desc[UR14][R28.64], R8 ;  /* 0x000000081c007986 */ /* 0x000fe2000c101d0e */
[----:B------:R-:W-:Y:S05]  /*2770*/  EXIT ;  /* 0x000000000000794d */ /* 0x000fea0003800000 */
.L_x_1:
[----:B------:R-:W-:-:S00]  /*2780*/  BRA `(.L_x_1) ;  /* 0xfffffffc00fc7947 */ /* 0x000fc0000383ffff */
[----:B------:R-:W-:-:S00]  /*2790*/  NOP ;  /* 0x0000000000007918 */ /* 0x000fc00000000000 */
        /* <DEDUP_REMOVED lines=14> */
.L_x_2:


//--------------------- .nv.shared.triton_mm      --------------------------
	.section	.nv.shared.triton_mm,"aw",@nobits
	.sectionflags	@""
	.align	16
	.zero		1024


//--------------------- .nv.constant0.triton_mm   --------------------------
	.section	.nv.constant0.triton_mm,"a",@progbits
	.sectionflags	@""
	.align	4
.nv.constant0.triton_mm:
	.zero		560
